//
// Generated by NVIDIA NVVM Compiler
//
// Compiler Build ID: CL-36424714
// Cuda compilation tools, release 13.0, V13.0.88
// Based on NVVM 20.0.0
//

.version 9.0
.target sm_100
.address_size 64

	// .globl	_Z22mark_counts_cas_kernelPKiPii
.extern .shared .align 16 .b8 smem_storage[];

.visible .entry _Z22mark_counts_cas_kernelPKiPii(
	.param .u64 .ptr .align 1 _Z22mark_counts_cas_kernelPKiPii_param_0,
	.param .u64 .ptr .align 1 _Z22mark_counts_cas_kernelPKiPii_param_1,
	.param .u32 _Z22mark_counts_cas_kernelPKiPii_param_2
)
{
	.reg .pred 	%p<7>;
	.reg .b32 	%r<41>;
	.reg .b64 	%rd<23>;

	ld.param.u64 	%rd3, [_Z22mark_counts_cas_kernelPKiPii_param_0];
	ld.param.u64 	%rd4, [_Z22mark_counts_cas_kernelPKiPii_param_1];
	ld.param.u32 	%r12, [_Z22mark_counts_cas_kernelPKiPii_param_2];
	cvta.to.global.u64 	%rd1, %rd4;
	cvta.to.global.u64 	%rd2, %rd3;
	mov.u32 	%r13, %ctaid.x;
	mov.u32 	%r14, %ntid.x;
	mov.u32 	%r15, %tid.x;
	mad.lo.s32 	%r39, %r13, %r14, %r15;
	mov.u32 	%r16, %nctaid.x;
	mul.lo.s32 	%r2, %r16, %r14;
	setp.ge.s32 	%p1, %r39, %r12;
	@%p1 bra 	$L__BB0_7;
	add.s32 	%r17, %r39, %r2;
	max.s32 	%r18, %r12, %r17;
	setp.lt.s32 	%p2, %r17, %r12;
	selp.u32 	%r19, 1, 0, %p2;
	add.s32 	%r20, %r17, %r19;
	sub.s32 	%r21, %r18, %r20;
	div.u32 	%r22, %r21, %r2;
	add.s32 	%r3, %r22, %r19;
	and.b32  	%r23, %r3, 3;
	setp.eq.s32 	%p3, %r23, 3;
	@%p3 bra 	$L__BB0_4;
	add.s32 	%r24, %r3, 1;
	and.b32  	%r25, %r24, 3;
	neg.s32 	%r37, %r25;
$L__BB0_3:
	.pragma "nounroll";
	mul.wide.s32 	%rd5, %r39, 4;
	add.s64 	%rd6, %rd2, %rd5;
	ld.global.u32 	%r26, [%rd6];
	mul.wide.s32 	%rd7, %r26, 4;
	add.s64 	%rd8, %rd1, %rd7;
	atom.global.add.u32 	%r27, [%rd8], 1;
	add.s32 	%r39, %r39, %r2;
	add.s32 	%r37, %r37, 1;
	setp.ne.s32 	%p4, %r37, 0;
	@%p4 bra 	$L__BB0_3;
$L__BB0_4:
	setp.lt.u32 	%p5, %r3, 3;
	@%p5 bra 	$L__BB0_7;
	mul.wide.s32 	%rd13, %r2, 4;
	shl.b32 	%r36, %r2, 2;
$L__BB0_6:
	mul.wide.s32 	%rd9, %r39, 4;
	add.s64 	%rd10, %rd2, %rd9;
	ld.global.u32 	%r28, [%rd10];
	mul.wide.s32 	%rd11, %r28, 4;
	add.s64 	%rd12, %rd1, %rd11;
	atom.global.add.u32 	%r29, [%rd12], 1;
	add.s64 	%rd14, %rd10, %rd13;
	ld.global.u32 	%r30, [%rd14];
	mul.wide.s32 	%rd15, %r30, 4;
	add.s64 	%rd16, %rd1, %rd15;
	atom.global.add.u32 	%r31, [%rd16], 1;
	add.s64 	%rd17, %rd14, %rd13;
	ld.global.u32 	%r32, [%rd17];
	mul.wide.s32 	%rd18, %r32, 4;
	add.s64 	%rd19, %rd1, %rd18;
	atom.global.add.u32 	%r33, [%rd19], 1;
	add.s64 	%rd20, %rd17, %rd13;
	ld.global.u32 	%r34, [%rd20];
	mul.wide.s32 	%rd21, %r34, 4;
	add.s64 	%rd22, %rd1, %rd21;
	atom.global.add.u32 	%r35, [%rd22], 1;
	add.s32 	%r39, %r36, %r39;
	setp.lt.s32 	%p6, %r39, %r12;
	@%p6 bra 	$L__BB0_6;
$L__BB0_7:
	ret;

}
	// .globl	_Z32gpu_pooling_forward_async_kernelIfLi512ELi512EEvPKT_PKiS4_PS0_liS4_
.visible .entry _Z32gpu_pooling_forward_async_kernelIfLi512ELi512EEvPKT_PKiS4_PS0_liS4_(
	.param .u64 .ptr .align 1 _Z32gpu_pooling_forward_async_kernelIfLi512ELi512EEvPKT_PKiS4_PS0_liS4__param_0,
	.param .u64 .ptr .align 1 _Z32gpu_pooling_forward_async_kernelIfLi512ELi512EEvPKT_PKiS4_PS0_liS4__param_1,
	.param .u64 .ptr .align 1 _Z32gpu_pooling_forward_async_kernelIfLi512ELi512EEvPKT_PKiS4_PS0_liS4__param_2,
	.param .u64 .ptr .align 1 _Z32gpu_pooling_forward_async_kernelIfLi512ELi512EEvPKT_PKiS4_PS0_liS4__param_3,
	.param .u64 _Z32gpu_pooling_forward_async_kernelIfLi512ELi512EEvPKT_PKiS4_PS0_liS4__param_4,
	.param .u32 _Z32gpu_pooling_forward_async_kernelIfLi512ELi512EEvPKT_PKiS4_PS0_liS4__param_5,
	.param .u64 .ptr .align 1 _Z32gpu_pooling_forward_async_kernelIfLi512ELi512EEvPKT_PKiS4_PS0_liS4__param_6
)
.maxntid 512
{
	.reg .pred 	%p<25>;
	.reg .b32 	%r<114>;
	.reg .b32 	%f<15>;
	.reg .b64 	%rd<70>;

	ld.param.u64 	%rd21, [_Z32gpu_pooling_forward_async_kernelIfLi512ELi512EEvPKT_PKiS4_PS0_liS4__param_1];
	ld.param.u64 	%rd22, [_Z32gpu_pooling_forward_async_kernelIfLi512ELi512EEvPKT_PKiS4_PS0_liS4__param_2];
	ld.param.u64 	%rd23, [_Z32gpu_pooling_forward_async_kernelIfLi512ELi512EEvPKT_PKiS4_PS0_liS4__param_3];
	ld.param.u64 	%rd20, [_Z32gpu_pooling_forward_async_kernelIfLi512ELi512EEvPKT_PKiS4_PS0_liS4__param_4];
	ld.param.u32 	%r37, [_Z32gpu_pooling_forward_async_kernelIfLi512ELi512EEvPKT_PKiS4_PS0_liS4__param_5];
	ld.param.u64 	%rd24, [_Z32gpu_pooling_forward_async_kernelIfLi512ELi512EEvPKT_PKiS4_PS0_liS4__param_6];
	cvta.to.global.u64 	%rd1, %rd24;
	cvta.to.global.u64 	%rd2, %rd22;
	cvta.to.global.u64 	%rd3, %rd21;
	cvta.to.global.u64 	%rd4, %rd23;
	mov.u32 	%r1, %tid.x;
	and.b32  	%r2, %r1, 31;
	mov.u32 	%r38, %ctaid.x;
	shl.b32 	%r3, %r38, 9;
	setp.ge.s32 	%p1, %r3, %r37;
	@%p1 bra 	$L__BB1_32;
	add.s32 	%r39, %r3, 512;
	min.s32 	%r4, %r39, %r37;
	sub.s32 	%r5, %r4, %r3;
	setp.ge.s32 	%p2, %r1, %r5;
	@%p2 bra 	$L__BB1_8;
	not.b32 	%r40, %r1;
	add.s32 	%r41, %r4, %r40;
	sub.s32 	%r6, %r41, %r3;
	and.b32  	%r42, %r6, 1536;
	setp.eq.s32 	%p3, %r42, 1536;
	mov.u32 	%r107, %r1;
	@%p3 bra 	$L__BB1_5;
	shr.u32 	%r44, %r6, 9;
	add.s32 	%r45, %r44, 1;
	and.b32  	%r7, %r45, 3;
	mov.b32 	%r106, 0;
	mov.u32 	%r107, %r1;
$L__BB1_4:
	.pragma "nounroll";
	add.s32 	%r46, %r3, %r107;
	mul.wide.s32 	%rd25, %r46, 4;
	add.s64 	%rd26, %rd3, %rd25;
	ld.global.nc.u32 	%r47, [%rd26];
	shl.b32 	%r48, %r107, 2;
	mov.u32 	%r49, smem_storage;
	add.s32 	%r50, %r49, %r48;
	st.shared.u32 	[%r50], %r47;
	add.s64 	%rd27, %rd2, %rd25;
	ld.global.nc.u32 	%r51, [%rd27];
	st.shared.u32 	[%r50+2048], %r51;
	mul.wide.s32 	%rd28, %r51, 4;
	add.s64 	%rd29, %rd1, %rd28;
	ld.global.nc.u32 	%r52, [%rd29];
	st.shared.u32 	[%r50+4096], %r52;
	add.s32 	%r107, %r107, 512;
	add.s32 	%r106, %r106, 1;
	setp.ne.s32 	%p4, %r106, %r7;
	@%p4 bra 	$L__BB1_4;
$L__BB1_5:
	setp.lt.u32 	%p5, %r6, 1536;
	@%p5 bra 	$L__BB1_8;
	mov.u32 	%r56, smem_storage;
$L__BB1_7:
	add.s32 	%r53, %r3, %r107;
	mul.wide.s32 	%rd30, %r53, 4;
	add.s64 	%rd31, %rd3, %rd30;
	ld.global.nc.u32 	%r54, [%rd31];
	shl.b32 	%r55, %r107, 2;
	add.s32 	%r57, %r56, %r55;
	st.shared.u32 	[%r57], %r54;
	ld.global.nc.u32 	%r58, [%rd31+2048];
	st.shared.u32 	[%r57+2048], %r58;
	ld.global.nc.u32 	%r59, [%rd31+4096];
	st.shared.u32 	[%r57+4096], %r59;
	ld.global.nc.u32 	%r60, [%rd31+6144];
	st.shared.u32 	[%r57+6144], %r60;
	add.s64 	%rd32, %rd2, %rd30;
	ld.global.nc.u32 	%r61, [%rd32+6144];
	st.shared.u32 	[%r57+8192], %r61;
	mul.wide.s32 	%rd33, %r61, 4;
	add.s64 	%rd34, %rd1, %rd33;
	ld.global.nc.u32 	%r62, [%rd34];
	st.shared.u32 	[%r57+10240], %r62;
	add.s32 	%r107, %r107, 2048;
	setp.lt.s32 	%p6, %r107, %r5;
	@%p6 bra 	$L__BB1_7;
$L__BB1_8:
	shr.u32 	%r63, %r1, 5;
	and.b32  	%r110, %r1, 480;
	bar.sync 	0;
	cvt.u32.u64 	%r16, %rd20;
	mul.lo.s32 	%r17, %r63, %r16;
	and.b32  	%r64, %r1, 992;
	add.s32 	%r18, %r64, 32;
	setp.ge.u32 	%p7, %r110, %r18;
	@%p7 bra 	$L__BB1_32;
	shl.b32 	%r66, %r17, 2;
	mov.u32 	%r67, smem_storage;
	add.s32 	%r68, %r67, %r66;
	add.s32 	%r19, %r68, 4096;
	mov.u32 	%r69, %tid.y;
	mov.u32 	%r70, %tid.z;
	mov.u32 	%r71, %ntid.x;
	mov.u32 	%r72, %ntid.y;
	mad.lo.s32 	%r73, %r70, %r72, %r69;
	mad.lo.s32 	%r74, %r73, %r71, %r1;
	and.b32  	%r75, %r74, 31;
	and.b32  	%r20, %r16, 31;
	add.s32 	%r76, %r20, -1;
	min.u32 	%r21, %r75, %r76;
	and.b64  	%rd5, %rd20, 4294967264;
	cvt.u64.u32 	%rd6, %r75;
	cvt.u64.u32 	%rd7, %r2;
	add.s64 	%rd35, %rd5, -1;
	shr.u64 	%rd36, %rd35, 5;
	add.s64 	%rd37, %rd36, 1;
	not.b64 	%rd38, %rd7;
	add.s64 	%rd8, %rd20, %rd38;
	and.b64  	%rd9, %rd37, 3;
	and.b64  	%rd10, %rd8, 96;
	shl.b32 	%r77, %r2, 2;
	add.s32 	%r22, %r19, %r77;
	mov.b32 	%r109, -1;
$L__BB1_10:
	mov.u32 	%r23, %r109;
	setp.ge.s32 	%p8, %r110, %r5;
	@%p8 bra 	$L__BB1_31;
	shl.b32 	%r78, %r110, 2;
	mov.u32 	%r79, smem_storage;
	add.s32 	%r25, %r79, %r78;
	ld.shared.u32 	%r80, [%r25];
	mul.lo.s32 	%r109, %r80, %r16;
	setp.eq.s32 	%p9, %r109, %r23;
	@%p9 bra 	$L__BB1_24;
	and.b64  	%rd39, %rd20, 4611686018427387903;
	setp.eq.s64 	%p10, %rd39, 0;
	@%p10 bra 	$L__BB1_23;
	ld.param.u64 	%rd66, [_Z32gpu_pooling_forward_async_kernelIfLi512ELi512EEvPKT_PKiS4_PS0_liS4__param_0];
	mul.wide.s32 	%rd40, %r109, 4;
	add.s64 	%rd11, %rd66, %rd40;
	setp.eq.s64 	%p11, %rd5, 0;
	@%p11 bra 	$L__BB1_21;
	setp.lt.u64 	%p12, %rd5, 97;
	mov.b64 	%rd69, 0;
	@%p12 bra 	$L__BB1_17;
	mov.b64 	%rd69, 0;
	mov.u64 	%rd68, %rd69;
$L__BB1_16:
	cvt.u32.u64 	%r85, %rd6;
	add.s64 	%rd47, %rd69, %rd6;
	cvt.u32.u64 	%r86, %rd69;
	add.s32 	%r87, %r85, %r86;
	shl.b32 	%r88, %r87, 2;
	add.s32 	%r81, %r19, %r88;
	shl.b64 	%rd48, %rd47, 2;
	add.s64 	%rd43, %rd11, %rd48;
	// begin inline asm
	cp.async.ca.shared.global [%r81], [%rd43], 4, 4;
	// end inline asm
	add.s32 	%r82, %r81, 128;
	add.s64 	%rd44, %rd43, 128;
	// begin inline asm
	cp.async.ca.shared.global [%r82], [%rd44], 4, 4;
	// end inline asm
	add.s32 	%r83, %r81, 256;
	add.s64 	%rd45, %rd43, 256;
	// begin inline asm
	cp.async.ca.shared.global [%r83], [%rd45], 4, 4;
	// end inline asm
	add.s32 	%r84, %r81, 384;
	add.s64 	%rd46, %rd43, 384;
	// begin inline asm
	cp.async.ca.shared.global [%r84], [%rd46], 4, 4;
	// end inline asm
	add.s64 	%rd69, %rd69, 128;
	add.s64 	%rd68, %rd68, 4;
	add.s64 	%rd49, %rd5, -1;
	shr.u64 	%rd50, %rd49, 5;
	add.s64 	%rd51, %rd50, 1;
	and.b64  	%rd52, %rd51, 1152921504606846972;
	setp.ne.s64 	%p13, %rd68, %rd52;
	@%p13 bra 	$L__BB1_16;
$L__BB1_17:
	setp.eq.s64 	%p14, %rd9, 0;
	@%p14 bra 	$L__BB1_21;
	setp.eq.s64 	%p15, %rd9, 1;
	cvt.u32.u64 	%r90, %rd6;
	add.s64 	%rd54, %rd69, %rd6;
	cvt.u32.u64 	%r91, %rd69;
	add.s32 	%r92, %r90, %r91;
	shl.b32 	%r93, %r92, 2;
	add.s32 	%r89, %r19, %r93;
	shl.b64 	%rd55, %rd54, 2;
	add.s64 	%rd53, %rd11, %rd55;
	// begin inline asm
	cp.async.ca.shared.global [%r89], [%rd53], 4, 4;
	// end inline asm
	@%p15 bra 	$L__BB1_21;
	setp.eq.s64 	%p16, %rd9, 2;
	add.s32 	%r94, %r89, 128;
	add.s64 	%rd56, %rd53, 128;
	// begin inline asm
	cp.async.ca.shared.global [%r94], [%rd56], 4, 4;
	// end inline asm
	@%p16 bra 	$L__BB1_21;
	add.s32 	%r95, %r89, 256;
	add.s64 	%rd57, %rd53, 256;
	// begin inline asm
	cp.async.ca.shared.global [%r95], [%rd57], 4, 4;
	// end inline asm
$L__BB1_21:
	setp.eq.s32 	%p17, %r20, 0;
	@%p17 bra 	$L__BB1_23;
	cvt.u32.u64 	%r97, %rd5;
	add.s32 	%r98, %r21, %r97;
	shl.b32 	%r99, %r98, 2;
	add.s32 	%r96, %r19, %r99;
	cvt.u64.u32 	%rd59, %r21;
	add.s64 	%rd60, %rd5, %rd59;
	shl.b64 	%rd61, %rd60, 2;
	add.s64 	%rd58, %rd11, %rd61;
	// begin inline asm
	cp.async.ca.shared.global [%r96], [%rd58], 4, 4;
	// end inline asm
$L__BB1_23:
	// begin inline asm
	cp.async.commit_group;
	// end inline asm
	// begin inline asm
	cp.async.wait_group 0;
	// end inline asm
	bar.warp.sync 	-1;
$L__BB1_24:
	setp.le.s64 	%p18, %rd20, %rd7;
	ld.shared.u32 	%r100, [%r25+2048];
	mul.lo.s32 	%r28, %r100, %r16;
	@%p18 bra 	$L__BB1_31;
	setp.eq.s64 	%p19, %rd10, 96;
	mov.u32 	%r111, %r2;
	@%p19 bra 	$L__BB1_29;
	or.b32  	%r111, %r2, 32;
	setp.eq.s64 	%p20, %rd10, 0;
	add.s32 	%r101, %r2, %r28;
	mul.wide.s32 	%rd62, %r101, 4;
	add.s64 	%rd18, %rd4, %rd62;
	ld.shared.f32 	%f1, [%r22];
	atom.global.add.f32 	%f2, [%rd18], %f1;
	@%p20 bra 	$L__BB1_29;
	or.b32  	%r111, %r2, 64;
	setp.eq.s64 	%p21, %rd10, 32;
	ld.shared.f32 	%f3, [%r22+128];
	atom.global.add.f32 	%f4, [%rd18+128], %f3;
	@%p21 bra 	$L__BB1_29;
	or.b32  	%r111, %r2, 96;
	ld.shared.f32 	%f5, [%r22+256];
	atom.global.add.f32 	%f6, [%rd18+256], %f5;
$L__BB1_29:
	setp.lt.u64 	%p22, %rd8, 96;
	@%p22 bra 	$L__BB1_31;
$L__BB1_30:
	add.s32 	%r102, %r111, %r28;
	mul.wide.s32 	%rd63, %r102, 4;
	add.s64 	%rd64, %rd4, %rd63;
	shl.b32 	%r103, %r111, 2;
	add.s32 	%r104, %r19, %r103;
	ld.shared.f32 	%f7, [%r104];
	atom.global.add.f32 	%f8, [%rd64], %f7;
	ld.shared.f32 	%f9, [%r104+128];
	atom.global.add.f32 	%f10, [%rd64+128], %f9;
	ld.shared.f32 	%f11, [%r104+256];
	atom.global.add.f32 	%f12, [%rd64+256], %f11;
	ld.shared.f32 	%f13, [%r104+384];
	atom.global.add.f32 	%f14, [%rd64+384], %f13;
	add.s32 	%r111, %r111, 128;
	cvt.u64.u32 	%rd65, %r111;
	setp.gt.u64 	%p23, %rd20, %rd65;
	@%p23 bra 	$L__BB1_30;
$L__BB1_31:
	add.s32 	%r110, %r110, 1;
	setp.lt.u32 	%p24, %r110, %r18;
	@%p24 bra 	$L__BB1_10;
$L__BB1_32:
	ret;

}


// ===== COMPILED SASS (sm_100) =====

	.target	sm_100

	.elftype	@"ET_EXEC"


//--------------------- .note.nv.tkinfo           --------------------------
	.section	.note.nv.tkinfo,"",@"SHT_NOTE"
	.sectionflags	@"SHF_NOTE_NV_TKINFO"
	.tkinfo
        /*0018*/ 	.word	0x00000002
        /*0030*/ 	.string	""
        /*0030*/ 	.string	"ptxas"
        /*0030*/ 	.string	"Cuda compilation tools, release 13.0, V13.0.88"
        /*0030*/ 	.string	"Build cuda_13.0.r13.0/compiler.36424714_0"
        /*0030*/ 	.string	"-arch sm_100 -m 64 "



//--------------------- .note.nv.cuinfo           --------------------------
	.section	.note.nv.cuinfo,"",@"SHT_NOTE"
	.sectionflags	@"SHF_NOTE_NV_CUINFO"
        /*0018*/ 	.short	0x0002
        /*001a*/ 	.short	0x0064
        /*001c*/ 	.short	0x0082
	.zero		2


//--------------------- .nv.info                  --------------------------
	.section	.nv.info,"",@"SHT_CUDA_INFO"
	.align	4


	//----- nvinfo : EIATTR_REGCOUNT
	.align		4
        /*0000*/ 	.byte	0x04, 0x2f
        /*0002*/ 	.short	(.L_1 - .L_0)
	.align		4
.L_0:
        /*0004*/ 	.word	index@(_Z22mark_counts_cas_kernelPKiPii)
        /*0008*/ 	.word	0x0000001a


	//----- nvinfo : EIATTR_FRAME_SIZE
	.align		4
.L_1:
        /*000c*/ 	.byte	0x04, 0x11
        /*000e*/ 	.short	(.L_3 - .L_2)
	.align		4
.L_2:
        /*0010*/ 	.word	index@(_Z22mark_counts_cas_kernelPKiPii)
        /*0014*/ 	.word	0x00000000


	//----- nvinfo : EIATTR_REGCOUNT
	.align		4
.L_3:
        /*0018*/ 	.byte	0x04, 0x2f
        /*001a*/ 	.short	(.L_5 - .L_4)
	.align		4
.L_4:
        /*001c*/ 	.word	index@(_Z32gpu_pooling_forward_async_kernelIfLi512ELi512EEvPKT_PKiS4_PS0_liS4_)
        /*0020*/ 	.word	0x00000020


	//----- nvinfo : EIATTR_FRAME_SIZE
	.align		4
.L_5:
        /*0024*/ 	.byte	0x04, 0x11
        /*0026*/ 	.short	(.L_7 - .L_6)
	.align		4
.L_6:
        /*0028*/ 	.word	index@(_Z32gpu_pooling_forward_async_kernelIfLi512ELi512EEvPKT_PKiS4_PS0_liS4_)
        /*002c*/ 	.word	0x00000000


	//----- nvinfo : EIATTR_MIN_STACK_SIZE
	.align		4
.L_7:
        /*0030*/ 	.byte	0x04, 0x12
        /*0032*/ 	.short	(.L_9 - .L_8)
	.align		4
.L_8:
        /*0034*/ 	.word	index@(_Z32gpu_pooling_forward_async_kernelIfLi512ELi512EEvPKT_PKiS4_PS0_liS4_)
        /*0038*/ 	.word	0x00000000


	//----- nvinfo : EIATTR_MIN_STACK_SIZE
	.align		4
.L_9:
        /*003c*/ 	.byte	0x04, 0x12
        /*003e*/ 	.short	(.L_11 - .L_10)
	.align		4
.L_10:
        /*0040*/ 	.word	index@(_Z22mark_counts_cas_kernelPKiPii)
        /*0044*/ 	.word	0x00000000
.L_11:


//--------------------- .nv.compat                --------------------------
	.section	.nv.compat,"",@"SHT_CUDA_COMPAT_INFO"
	.align	4
        /*0000*/ 	.byte	0x02, 0x09, 0x00, 0x00, 0x02, 0x02, 0x01, 0x00, 0x02, 0x05, 0x05, 0x00, 0x03, 0x07, 0x01, 0x01
        /*0010*/ 	.byte	0x02, 0x03, 0x00, 0x00, 0x02, 0x06, 0x01, 0x00, 0x04, 0x0b, 0x08, 0x00, 0x09, 0x00, 0x00, 0x00
        /*0020*/ 	.byte	0x00, 0x00, 0x00, 0x00


//--------------------- .nv.info._Z32gpu_pooling_forward_async_kernelIfLi512ELi512EEvPKT_PKiS4_PS0_liS4_ --------------------------
	.section	.nv.info._Z32gpu_pooling_forward_async_kernelIfLi512ELi512EEvPKT_PKiS4_PS0_liS4_,"",@"SHT_CUDA_INFO"
	.sectionflags	@""
	.align	4


	//----- nvinfo : EIATTR_CUDA_API_VERSION
	.align		4
        /*0000*/ 	.byte	0x04, 0x37
        /*0002*/ 	.short	(.L_13 - .L_12)
.L_12:
        /*0004*/ 	.word	0x00000082


	//----- nvinfo : EIATTR_KPARAM_INFO
	.align		4
.L_13:
        /*0008*/ 	.byte	0x04, 0x17
        /*000a*/ 	.short	(.L_15 - .L_14)
.L_14:
        /*000c*/ 	.word	0x00000000
        /*0010*/ 	.short	0x0006
        /*0012*/ 	.short	0x0030
        /*0014*/ 	.byte	0x00, 0xf5, 0x21, 0x00


	//----- nvinfo : EIATTR_KPARAM_INFO
	.align		4
.L_15:
        /*0018*/ 	.byte	0x04, 0x17
        /*001a*/ 	.short	(.L_17 - .L_16)
.L_16:
        /*001c*/ 	.word	0x00000000
        /*0020*/ 	.short	0x0005
        /*0022*/ 	.short	0x0028
        /*0024*/ 	.byte	0x00, 0xf0, 0x11, 0x00


	//----- nvinfo : EIATTR_KPARAM_INFO
	.align		4
.L_17:
        /*0028*/ 	.byte	0x04, 0x17
        /*002a*/ 	.short	(.L_19 - .L_18)
.L_18:
        /*002c*/ 	.word	0x00000000
        /*0030*/ 	.short	0x0004
        /*0032*/ 	.short	0x0020
        /*0034*/ 	.byte	0x00, 0xf0, 0x21, 0x00


	//----- nvinfo : EIATTR_KPARAM_INFO
	.align		4
.L_19:
        /*0038*/ 	.byte	0x04, 0x17
        /*003a*/ 	.short	(.L_21 - .L_20)
.L_20:
        /*003c*/ 	.word	0x00000000
        /*0040*/ 	.short	0x0003
        /*0042*/ 	.short	0x0018
        /*0044*/ 	.byte	0x00, 0xf5, 0x21, 0x00


	//----- nvinfo : EIATTR_KPARAM_INFO
	.align		4
.L_21:
        /*0048*/ 	.byte	0x04, 0x17
        /*004a*/ 	.short	(.L_23 - .L_22)
.L_22:
        /*004c*/ 	.word	0x00000000
        /*0050*/ 	.short	0x0002
        /*0052*/ 	.short	0x0010
        /*0054*/ 	.byte	0x00, 0xf5, 0x21, 0x00


	//----- nvinfo : EIATTR_KPARAM_INFO
	.align		4
.L_23:
        /*0058*/ 	.byte	0x04, 0x17
        /*005a*/ 	.short	(.L_25 - .L_24)
.L_24:
        /*005c*/ 	.word	0x00000000
        /*0060*/ 	.short	0x0001
        /*0062*/ 	.short	0x0008
        /*0064*/ 	.byte	0x00, 0xf5, 0x21, 0x00


	//----- nvinfo : EIATTR_KPARAM_INFO
	.align		4
.L_25:
        /*0068*/ 	.byte	0x04, 0x17
        /*006a*/ 	.short	(.L_27 - .L_26)
.L_26:
        /*006c*/ 	.word	0x00000000
        /*0070*/ 	.short	0x0000
        /*0072*/ 	.short	0x0000
        /*0074*/ 	.byte	0x00, 0xf5, 0x21, 0x00


	//----- nvinfo : EIATTR_SPARSE_MMA_MASK
	.align		4
.L_27:
        /*0078*/ 	.byte	0x03, 0x50
        /*007a*/ 	.short	0x0000


	//----- nvinfo : EIATTR_MAXREG_COUNT
	.align		4
        /*007c*/ 	.byte	0x03, 0x1b
        /*007e*/ 	.short	0x0080


	//----- nvinfo : EIATTR_NUM_BARRIERS
	.align		4
        /*0080*/ 	.byte	0x02, 0x4c
        /*0082*/ 	.byte	0x01
	.zero		1


	//----- nvinfo : EIATTR_MERCURY_ISA_VERSION
	.align		4
        /*0084*/ 	.byte	0x03, 0x5f
        /*0086*/ 	.short	0x0101


	//----- nvinfo : EIATTR_COOP_GROUP_MASK_REGIDS
	.align		4
        /*0088*/ 	.byte	0x04, 0x29
        /*008a*/ 	.short	(.L_29 - .L_28)


	//   ....[0]....
.L_28:
        /*008c*/ 	.word	0xffffffff


	//----- nvinfo : EIATTR_COOP_GROUP_INSTR_OFFSETS
	.align		4
.L_29:
        /*0090*/ 	.byte	0x04, 0x28
        /*0092*/ 	.short	(.L_31 - .L_30)


	//   ....[0]....
.L_30:
        /*0094*/ 	.word	0x000014e0


	//----- nvinfo : EIATTR_VRC_CTA_INIT_COUNT
	.align		4
.L_31:
        /*0098*/ 	.byte	0x02, 0x4a
	.zero		1
	.zero		1


	//----- nvinfo : EIATTR_EXIT_INSTR_OFFSETS
	.align		4
        /*009c*/ 	.byte	0x04, 0x1c
        /*009e*/ 	.short	(.L_33 - .L_32)


	//   ....[0]....
.L_32:
        /*00a0*/ 	.word	0x00000050


	//   ....[1]....
        /*00a4*/ 	.word	0x00000ca0


	//   ....[2]....
        /*00a8*/ 	.word	0x00001830


	//----- nvinfo : EIATTR_MAX_THREADS
	.align		4
.L_33:
        /*00ac*/ 	.byte	0x04, 0x05
        /*00ae*/ 	.short	(.L_35 - .L_34)
.L_34:
        /*00b0*/ 	.word	0x00000200
        /*00b4*/ 	.word	0x00000001
        /*00b8*/ 	.word	0x00000001


	//----- nvinfo : EIATTR_CRS_STACK_SIZE
	.align		4
.L_35:
        /*00bc*/ 	.byte	0x04, 0x1e
        /*00be*/ 	.short	(.L_37 - .L_36)
.L_36:
        /*00c0*/ 	.word	0x00000000


	//----- nvinfo : EIATTR_CBANK_PARAM_SIZE
	.align		4
.L_37:
        /*00c4*/ 	.byte	0x03, 0x19
        /*00c6*/ 	.short	0x0038


	//----- nvinfo : EIATTR_PARAM_CBANK
	.align		4
        /*00c8*/ 	.byte	0x04, 0x0a
        /*00ca*/ 	.short	(.L_39 - .L_38)
	.align		4
.L_38:
        /*00cc*/ 	.word	index@(.nv.constant0._Z32gpu_pooling_forward_async_kernelIfLi512ELi512EEvPKT_PKiS4_PS0_liS4_)
        /*00d0*/ 	.short	0x0380
        /*00d2*/ 	.short	0x0038


	//----- nvinfo : EIATTR_SW_WAR
	.align		4
.L_39:
        /*00d4*/ 	.byte	0x04, 0x36
        /*00d6*/ 	.short	(.L_41 - .L_40)
.L_40:
        /*00d8*/ 	.word	0x00000008
.L_41:


//--------------------- .nv.info._Z22mark_counts_cas_kernelPKiPii --------------------------
	.section	.nv.info._Z22mark_counts_cas_kernelPKiPii,"",@"SHT_CUDA_INFO"
	.sectionflags	@""
	.align	4


	//----- nvinfo : EIATTR_CUDA_API_VERSION
	.align		4
        /*0000*/ 	.byte	0x04, 0x37
        /*0002*/ 	.short	(.L_43 - .L_42)
.L_42:
        /*0004*/ 	.word	0x00000082


	//----- nvinfo : EIATTR_KPARAM_INFO
	.align		4
.L_43:
        /*0008*/ 	.byte	0x04, 0x17
        /*000a*/ 	.short	(.L_45 - .L_44)
.L_44:
        /*000c*/ 	.word	0x00000000
        /*0010*/ 	.short	0x0002
        /*0012*/ 	.short	0x0010
        /*0014*/ 	.byte	0x00, 0xf0, 0x11, 0x00


	//----- nvinfo : EIATTR_KPARAM_INFO
	.align		4
.L_45:
        /*0018*/ 	.byte	0x04, 0x17
        /*001a*/ 	.short	(.L_47 - .L_46)
.L_46:
        /*001c*/ 	.word	0x00000000
        /*0020*/ 	.short	0x0001
        /*0022*/ 	.short	0x0008
        /*0024*/ 	.byte	0x00, 0xf5, 0x21, 0x00


	//----- nvinfo : EIATTR_KPARAM_INFO
	.align		4
.L_47:
        /*0028*/ 	.byte	0x04, 0x17
        /*002a*/ 	.short	(.L_49 - .L_48)
.L_48:
        /*002c*/ 	.word	0x00000000
        /*0030*/ 	.short	0x0000
        /*0032*/ 	.short	0x0000
        /*0034*/ 	.byte	0x00, 0xf5, 0x21, 0x00


	//----- nvinfo : EIATTR_SPARSE_MMA_MASK
	.align		4
.L_49:
        /*0038*/ 	.byte	0x03, 0x50
        /*003a*/ 	.short	0x0000


	//----- nvinfo : EIATTR_MAXREG_COUNT
	.align		4
        /*003c*/ 	.byte	0x03, 0x1b
        /*003e*/ 	.short	0x00ff


	//----- nvinfo : EIATTR_MERCURY_ISA_VERSION
	.align		4
        /*0040*/ 	.byte	0x03, 0x5f
        /*0042*/ 	.short	0x0101


	//----- nvinfo : EIATTR_VRC_CTA_INIT_COUNT
	.align		4
        /*0044*/ 	.byte	0x02, 0x4a
	.zero		1
	.zero		1


	//----- nvinfo : EIATTR_EXIT_INSTR_OFFSETS
	.align		4
        /*0048*/ 	.byte	0x04, 0x1c
        /*004a*/ 	.short	(.L_51 - .L_50)


	//   ....[0]....
.L_50:
        /*004c*/ 	.word	0x00000090


	//   ....[1]....
        /*0050*/ 	.word	0x00000390


	//   ....[2]....
        /*0054*/ 	.word	0x000004e0


	//----- nvinfo : EIATTR_CRS_STACK_SIZE
	.align		4
.L_51:
        /*0058*/ 	.byte	0x04, 0x1e
        /*005a*/ 	.short	(.L_53 - .L_52)
.L_52:
        /*005c*/ 	.word	0x00000000


	//----- nvinfo : EIATTR_CBANK_PARAM_SIZE
	.align		4
.L_53:
        /*0060*/ 	.byte	0x03, 0x19
        /*0062*/ 	.short	0x0014


	//----- nvinfo : EIATTR_PARAM_CBANK
	.align		4
        /*0064*/ 	.byte	0x04, 0x0a
        /*0066*/ 	.short	(.L_55 - .L_54)
	.align		4
.L_54:
        /*0068*/ 	.word	index@(.nv.constant0._Z22mark_counts_cas_kernelPKiPii)
        /*006c*/ 	.short	0x0380
        /*006e*/ 	.short	0x0014


	//----- nvinfo : EIATTR_SW_WAR
	.align		4
.L_55:
        /*0070*/ 	.byte	0x04, 0x36
        /*0072*/ 	.short	(.L_57 - .L_56)
.L_56:
        /*0074*/ 	.word	0x00000008
.L_57:


//--------------------- .nv.callgraph             --------------------------
	.section	.nv.callgraph,"",@"SHT_CUDA_CALLGRAPH"
	.align	4
	.sectionentsize	8
	.align		4
        /*0000*/ 	.word	0x00000000
	.align		4
        /*0004*/ 	.word	0xffffffff
	.align		4
        /*0008*/ 	.word	0x00000000
	.align		4
        /*000c*/ 	.word	0xfffffffe
	.align		4
        /*0010*/ 	.word	0x00000000
	.align		4
        /*0014*/ 	.word	0xfffffffd
	.align		4
        /*0018*/ 	.word	0x00000000
	.align		4
        /*001c*/ 	.word	0xfffffffc


//--------------------- .text._Z32gpu_pooling_forward_async_kernelIfLi512ELi512EEvPKT_PKiS4_PS0_liS4_ --------------------------
	.section	.text._Z32gpu_pooling_forward_async_kernelIfLi512ELi512EEvPKT_PKiS4_PS0_liS4_,"ax",@progbits
	.align	128
        .global         _Z32gpu_pooling_forward_async_kernelIfLi512ELi512EEvPKT_PKiS4_PS0_liS4_
        .type           _Z32gpu_pooling_forward_async_kernelIfLi512ELi512EEvPKT_PKiS4_PS0_liS4_,@function
        .size           _Z32gpu_pooling_forward_async_kernelIfLi512ELi512EEvPKT_PKiS4_PS0_liS4_,(.L_x_27 - _Z32gpu_pooling_forward_async_kernelIfLi512ELi512EEvPKT_PKiS4_PS0_liS4_)
        .other          _Z32gpu_pooling_forward_async_kernelIfLi512ELi512EEvPKT_PKiS4_PS0_liS4_,@"STO_CUDA_ENTRY STV_DEFAULT"
_Z32gpu_pooling_forward_async_kernelIfLi512ELi512EEvPKT_PKiS4_PS0_liS4_:
.text._Z32gpu_pooling_forward_async_kernelIfLi512ELi512EEvPKT_PKiS4_PS0_liS4_:
[----:B------:R-:W-:Y:S01]  /*0000*/  LDC R1, c[0x0][0x37c] ;  /* 0x0000df00ff017b82 */ /* 0x000fe20000000800 */
[----:B------:R-:W1:Y:S07]  /*0010*/  S2R R0, SR_CTAID.X ;  /* 0x0000000000007919 */ /* 0x000e6e0000002500 */
[----:B------:R-:W2:Y:S01]  /*0020*/  LDC R5, c[0x0][0x3a8] ;  /* 0x0000ea00ff057b82 */ /* 0x000ea20000000800 */
[----:B-1----:R-:W-:-:S05]  /*0030*/  IMAD.SHL.U32 R0, R0, 0x200, RZ ;  /* 0x0000020000007824 */ /* 0x002fca00078e00ff */
[----:B--2---:R-:W-:-:S13]  /*0040*/  ISETP.GE.AND P0, PT, R0, R5, PT ;  /* 0x000000050000720c */ /* 0x004fda0003f06270 */
[----:B------:R-:W-:Y:S05]  /*0050*/  @P0 EXIT ;  /* 0x000000000000094d */ /* 0x000fea0003800000 */
[----:B------:R-:W1:Y:S01]  /*0060*/  S2R R2, SR_TID.X ;  /* 0x0000000000027919 */ /* 0x000e620000002100 */
[----:B------:R-:W-:Y:S01]  /*0070*/  VIADDMNMX R5, R0, 0x200, R5, PT ;  /* 0x0000020000057846 */ /* 0x000fe20003800105 */
[----:B------:R-:W2:Y:S01]  /*0080*/  LDCU.64 UR8, c[0x0][0x358] ;  /* 0x00006b00ff0877ac */ /* 0x000ea20008000a00 */
[----:B------:R-:W-:Y:S03]  /*0090*/  BSSY.RECONVERGENT B0, `(.L_x_0) ;  /* 0x00000bb000007945 */ /* 0x000fe60003800200 */
[----:B------:R-:W-:-:S05]  /*00a0*/  IMAD.IADD R3, R5, 0x1, -R0 ;  /* 0x0000000105037824 */ /* 0x000fca00078e0a00 */
[C---:B-1----:R-:W-:Y:S02]  /*00b0*/  ISETP.GE.AND P0, PT, R2.reuse, R3, PT ;  /* 0x000000030200720c */ /* 0x042fe40003f06270 */
[----:B------:R-:W-:-:S11]  /*00c0*/  LOP3.LUT R4, R2, 0x1f, RZ, 0xc0, !PT ;  /* 0x0000001f02047812 */ /* 0x000fd600078ec0ff */
[----:B--2---:R-:W-:Y:S05]  /*00d0*/  @P0 BRA `(.L_x_1) ;  /* 0x0000000800d80947 */ /* 0x004fea0003800000 */
[----:B------:R-:W-:Y:S01]  /*00e0*/  LOP3.LUT R6, RZ, R2, RZ, 0x33, !PT ;  /* 0x00000002ff067212 */ /* 0x000fe200078e33ff */
[----:B------:R-:W-:Y:S01]  /*00f0*/  BSSY.RECONVERGENT B1, `(.L_x_2) ;  /* 0x0000020000017945 */ /* 0x000fe20003800200 */
[----:B------:R-:W-:Y:S02]  /*0100*/  IMAD.MOV.U32 R7, RZ, RZ, R2 ;  /* 0x000000ffff077224 */ /* 0x000fe400078e0002 */
[----:B------:R-:W-:-:S04]  /*0110*/  IADD3 R6, PT, PT, -R0, R5, R6 ;  /* 0x0000000500067210 */ /* 0x000fc80007ffe106 */
[C---:B------:R-:W-:Y:S02]  /*0120*/  LOP3.LUT R5, R6.reuse, 0x600, RZ, 0xc0, !PT ;  /* 0x0000060006057812 */ /* 0x040fe400078ec0ff */
[----:B------:R-:W-:Y:S02]  /*0130*/  ISETP.GE.U32.AND P1, PT, R6, 0x600, PT ;  /* 0x000006000600780c */ /* 0x000fe40003f26070 */
[----:B------:R-:W-:-:S13]  /*0140*/  ISETP.NE.AND P0, PT, R5, 0x600, PT ;  /* 0x000006000500780c */ /* 0x000fda0003f05270 */
[----:B------:R-:W-:Y:S05]  /*0150*/  @!P0 BRA `(.L_x_3) ;  /* 0x0000000000648947 */ /* 0x000fea0003800000 */
[----:B------:R-:W1:Y:S01]  /*0160*/  S2R R20, SR_CgaCtaId ;  /* 0x0000000000147919 */ /* 0x000e620000008800 */
[----:B------:R-:W2:Y:S01]  /*0170*/  LDC.64 R12, c[0x0][0x388] ;  /* 0x0000e200ff0c7b82 */ /* 0x000ea20000000a00 */
[----:B------:R-:W-:Y:S01]  /*0180*/  MOV R5, 0x400 ;  /* 0x0000040000057802 */ /* 0x000fe20000000f00 */
[----:B------:R-:W-:Y:S01]  /*0190*/  IMAD.MOV.U32 R7, RZ, RZ, R2 ;  /* 0x000000ffff077224 */ /* 0x000fe200078e0002 */
[----:B------:R-:W-:-:S04]  /*01a0*/  LEA.HI R6, R6, 0x1, RZ, 0x17 ;  /* 0x0000000106067811 */ /* 0x000fc800078fb8ff */
[----:B------:R-:W-:Y:S01]  /*01b0*/  LOP3.LUT R6, R6, 0x3, RZ, 0xc0, !PT ;  /* 0x0000000306067812 */ /* 0x000fe200078ec0ff */
[----:B------:R-:W3:Y:S08]  /*01c0*/  LDC.64 R10, c[0x0][0x390] ;  /* 0x0000e400ff0a7b82 */ /* 0x000ef00000000a00 */
[----:B------:R-:W4:Y:S01]  /*01d0*/  LDC.64 R8, c[0x0][0x3b0] ;  /* 0x0000ec00ff087b82 */ /* 0x000f220000000a00 */
[----:B-1----:R-:W-:Y:S01]  /*01e0*/  LEA R20, R20, R5, 0x18 ;  /* 0x0000000514147211 */ /* 0x002fe200078ec0ff */
[----:B------:R-:W-:-:S07]  /*01f0*/  IMAD.MOV.U32 R5, RZ, RZ, RZ ;  /* 0x000000ffff057224 */ /* 0x000fce00078e00ff */
.L_x_4:
[----:B------:R-:W-:-:S04]  /*0200*/  IMAD.IADD R17, R0, 0x1, R7 ;  /* 0x0000000100117824 */ /* 0x000fc800078e0207 */
[----:B-1-3--:R-:W-:-:S06]  /*0210*/  IMAD.WIDE R18, R17, 0x4, R10 ;  /* 0x0000000411127825 */ /* 0x00afcc00078e020a */
[----:B------:R-:W4:Y:S01]  /*0220*/  LDG.E.CONSTANT R18, desc[UR8][R18.64] ;  /* 0x0000000812127981 */ /* 0x000f22000c1e9900 */
[----:B--2---:R-:W-:-:S06]  /*0230*/  IMAD.WIDE R16, R17, 0x4, R12 ;  /* 0x0000000411107825 */ /* 0x004fcc00078e020c */
[----:B------:R-:W2:Y:S01]  /*0240*/  LDG.E.CONSTANT R16, desc[UR8][R16.64] ;  /* 0x0000000810107981 */ /* 0x000ea2000c1e9900 */
[----:B----4-:R-:W-:-:S06]  /*0250*/  IMAD.WIDE R14, R18, 0x4, R8 ;  /* 0x00000004120e7825 */ /* 0x010fcc00078e0208 */
[----:B------:R-:W3:Y:S01]  /*0260*/  LDG.E.CONSTANT R14, desc[UR8][R14.64] ;  /* 0x000000080e0e7981 */ /* 0x000ee2000c1e9900 */
[----:B------:R-:W-:Y:S02]  /*0270*/  IMAD R21, R7, 0x4, R20 ;  /* 0x0000000407157824 */ /* 0x000fe400078e0214 */
[----:B------:R-:W-:-:S03]  /*0280*/  VIADD R5, R5, 0x1 ;  /* 0x0000000105057836 */ /* 0x000fc60000000000 */
[----:B--2---:R1:W-:Y:S04]  /*0290*/  STS [R21], R16 ;  /* 0x0000001015007388 */ /* 0x0043e80000000800 */
[----:B------:R1:W-:Y:S01]  /*02a0*/  STS [R21+0x800], R18 ;  /* 0x0008001215007388 */ /* 0x0003e20000000800 */
[----:B------:R-:W-:Y:S01]  /*02b0*/  ISETP.NE.AND P0, PT, R5, R6, PT ;  /* 0x000000060500720c */ /* 0x000fe20003f05270 */
[----:B------:R-:W-:Y:S02]  /*02c0*/  VIADD R7, R7, 0x200 ;  /* 0x0000020007077836 */ /* 0x000fe40000000000 */
[----:B---3--:R1:W-:Y:S10]  /*02d0*/  STS [R21+0x1000], R14 ;  /* 0x0010000e15007388 */ /* 0x0083f40000000800 */
[----:B------:R-:W-:Y:S05]  /*02e0*/  @P0 BRA `(.L_x_4) ;  /* 0xfffffffc00c40947 */ /* 0x000fea000383ffff */
.L_x_3:
[----:B------:R-:W-:Y:S05]  /*02f0*/  BSYNC.RECONVERGENT B1 ;  /* 0x0000000000017941 */ /* 0x000fea0003800200 */
.L_x_2:
[----:B------:R-:W-:Y:S05]  /*0300*/  @!P1 BRA `(.L_x_1) ;  /* 0x00000008004c9947 */ /* 0x000fea0003800000 */
[----:B------:R-:W2:Y:S01]  /*0310*/  S2R R5, SR_CgaCtaId ;  /* 0x0000000000057919 */ /* 0x000ea20000008800 */
[----:B------:R-:W-:Y:S01]  /*0320*/  IMAD.IADD R6, R3, 0x1, -R7 ;  /* 0x0000000103067824 */ /* 0x000fe200078e0a07 */
[----:B------:R-:W-:Y:S01]  /*0330*/  BSSY.RECONVERGENT B1, `(.L_x_5) ;  /* 0x000004f000017945 */ /* 0x000fe20003800200 */
[----:B------:R-:W-:-:S03]  /*0340*/  PLOP3.LUT P0, PT, PT, PT, PT, 0x80, 0x8 ;  /* 0x000000000008781c */ /* 0x000fc60003f0f070 */
[----:B------:R-:W-:Y:S02]  /*0350*/  ISETP.GT.AND P1, PT, R6, 0x1800, PT ;  /* 0x000018000600780c */ /* 0x000fe40003f24270 */
[----:B------:R-:W-:-:S04]  /*0360*/  MOV R6, 0x400 ;  /* 0x0000040000067802 */ /* 0x000fc80000000f00 */
[----:B--2---:R-:W-:-:S07]  /*0370*/  LEA R6, R5, R6, 0x18 ;  /* 0x0000000605067211 */ /* 0x004fce00078ec0ff */
[----:B------:R-:W-:Y:S05]  /*0380*/  @!P1 BRA `(.L_x_6) ;  /* 0x0000000400249947 */ /* 0x000fea0003800000 */
[----:B------:R-:W-:Y:S01]  /*0390*/  PLOP3.LUT P0, PT, PT, PT, PT, 0x8, 0x80 ;  /* 0x000000000080781c */ /* 0x000fe20003f0e170 */
[----:B------:R-:W-:-:S12]  /*03a0*/  VIADD R5, R3, 0xffffe800 ;  /* 0xffffe80003057836 */ /* 0x000fd80000000000 */
.L_x_7:
[----:B------:R-:W2:Y:S01]  /*03b0*/  LDC.64 R12, c[0x0][0x388] ;  /* 0x0000e200ff0c7b82 */ /* 0x000ea20000000a00 */
[----:B----4-:R-:W-:-:S07]  /*03c0*/  IMAD.IADD R25, R0, 0x1, R7 ;  /* 0x0000000100197824 */ /* 0x010fce00078e0207 */
[----:B-1----:R-:W1:Y:S01]  /*03d0*/  LDC.64 R14, c[0x0][0x390] ;  /* 0x0000e400ff0e7b82 */ /* 0x002e620000000a00 */
[----:B--2---:R-:W-:-:S05]  /*03e0*/  IMAD.WIDE R22, R25, 0x4, R12 ;  /* 0x0000000419167825 */ /* 0x004fca00078e020c */
[----:B------:R-:W2:Y:S01]  /*03f0*/  LDG.E.CONSTANT R18, desc[UR8][R22.64+0x800] ;  /* 0x0008000816127981 */ /* 0x000ea2000c1e9900 */
[----:B-1----:R-:W-:-:S03]  /*0400*/  IMAD.WIDE R24, R25, 0x4, R14 ;  /* 0x0000000419187825 */ /* 0x002fc600078e020e */
[----:B------:R-:W3:Y:S01]  /*0410*/  LDG.E.CONSTANT R19, desc[UR8][R22.64+0x1800] ;  /* 0x0018000816137981 */ /* 0x000ee2000c1e9900 */
[C-C-:B------:R-:W-:Y:S02]  /*0420*/  IADD3 R11, PT, PT, R0.reuse, 0x800, R7.reuse ;  /* 0x00000800000b7810 */ /* 0x140fe40007ffe007 */
[----:B------:R-:W-:Y:S01]  /*0430*/  IADD3 R21, PT, PT, R0, 0x1000, R7 ;  /* 0x0000100000157810 */ /* 0x000fe20007ffe007 */
[----:B------:R-:W4:Y:S04]  /*0440*/  LDG.E.CONSTANT R26, desc[UR8][R22.64] ;  /* 0x00000008161a7981 */ /* 0x000f28000c1e9900 */
[----:B------:R-:W5:Y:S01]  /*0450*/  LDG.E.CONSTANT R25, desc[UR8][R24.64+0x1800] ;  /* 0x0018000818197981 */ /* 0x000f62000c1e9900 */
[----:B------:R-:W-:-:S03]  /*0460*/  IMAD.WIDE R16, R11, 0x4, R12 ;  /* 0x000000040b107825 */ /* 0x000fc600078e020c */
[----:B------:R-:W4:Y:S04]  /*0470*/  LDG.E.CONSTANT R10, desc[UR8][R22.64+0x1000] ;  /* 0x00100008160a7981 */ /* 0x000f28000c1e9900 */
[----:B------:R-:W4:Y:S04]  /*0480*/  LDG.E.CONSTANT R27, desc[UR8][R16.64+0x1000] ;  /* 0x00100008101b7981 */ /* 0x000f28000c1e9900 */
[----:B------:R-:W4:Y:S04]  /*0490*/  LDG.E.CONSTANT R8, desc[UR8][R16.64] ;  /* 0x0000000810087981 */ /* 0x000f28000c1e9900 */
[----:B------:R-:W4:Y:S04]  /*04a0*/  LDG.E.CONSTANT R20, desc[UR8][R16.64+0x800] ;  /* 0x0008000810147981 */ /* 0x000f28000c1e9900 */
[----:B------:R1:W4:Y:S02]  /*04b0*/  LDG.E.CONSTANT R29, desc[UR8][R16.64+0x1800] ;  /* 0x00180008101d7981 */ /* 0x000324000c1e9900 */
[----:B-1----:R-:W-:-:S05]  /*04c0*/  IMAD.WIDE R16, R11, 0x4, R14 ;  /* 0x000000040b107825 */ /* 0x002fca00078e020e */
[----:B------:R1:W4:Y:S01]  /*04d0*/  LDG.E.CONSTANT R11, desc[UR8][R16.64+0x1800] ;  /* 0x00180008100b7981 */ /* 0x000322000c1e9900 */
[----:B------:R-:W-:-:S04]  /*04e0*/  IMAD.WIDE R22, R21, 0x4, R12 ;  /* 0x0000000415167825 */ /* 0x000fc800078e020c */
[----:B------:R-:W-:Y:S01]  /*04f0*/  IMAD R9, R7, 0x4, R6 ;  /* 0x0000000407097824 */ /* 0x000fe200078e0206 */
[----:B------:R-:W4:Y:S01]  /*0500*/  LDG.E.CONSTANT R28, desc[UR8][R22.64] ;  /* 0x00000008161c7981 */ /* 0x000f22000c1e9900 */
[----:B-1----:R-:W-:-:S03]  /*0510*/  IMAD.WIDE R16, R21, 0x4, R14 ;  /* 0x0000000415107825 */ /* 0x002fc600078e020e */
[----:B------:R-:W4:Y:S04]  /*0520*/  LDG.E.CONSTANT R24, desc[UR8][R22.64+0x1000] ;  /* 0x0010000816187981 */ /* 0x000f28000c1e9900 */
[----:B------:R1:W4:Y:S02]  /*0530*/  LDG.E.CONSTANT R21, desc[UR8][R16.64+0x1800] ;  /* 0x0018000810157981 */ /* 0x000324000c1e9900 */
[----:B-1----:R-:W1:Y:S02]  /*0540*/  LDC.64 R16, c[0x0][0x3b0] ;  /* 0x0000ec00ff107b82 */ /* 0x002e640000000a00 */
[----:B--2---:R-:W-:Y:S04]  /*0550*/  STS [R9+0x800], R18 ;  /* 0x0008001209007388 */ /* 0x004fe80000000800 */
[----:B---3--:R1:W-:Y:S04]  /*0560*/  STS [R9+0x1800], R19 ;  /* 0x0018001309007388 */ /* 0x0083e80000000800 */
[----:B-----5:R2:W-:Y:S01]  /*0570*/  STS [R9+0x2000], R25 ;  /* 0x0020001909007388 */ /* 0x0205e20000000800 */
[----:B-1----:R-:W-:Y:S01]  /*0580*/  IMAD.WIDE R18, R25, 0x4, R16 ;  /* 0x0000000419127825 */ /* 0x002fe200078e0210 */
[----:B--2---:R-:W-:-:S05]  /*0590*/  IADD3 R25, PT, PT, R0, 0x1800, R7 ;  /* 0x0000180000197810 */ /* 0x004fca0007ffe007 */
[----:B------:R-:W-:-:S06]  /*05a0*/  IMAD.WIDE R14, R25, 0x4, R14 ;  /* 0x00000004190e7825 */ /* 0x000fcc00078e020e */
[----:B------:R-:W2:Y:S04]  /*05b0*/  LDG.E.CONSTANT R14, desc[UR8][R14.64+0x1800] ;  /* 0x001800080e0e7981 */ /* 0x000ea8000c1e9900 */
[----:B----4-:R1:W-:Y:S04]  /*05c0*/  STS [R9+0x1000], R10 ;  /* 0x0010000a09007388 */ /* 0x0103e80000000800 */
[----:B------:R3:W-:Y:S04]  /*05d0*/  STS [R9], R26 ;  /* 0x0000001a09007388 */ /* 0x0007e80000000800 */
[----:B-1----:R1:W4:Y:S04]  /*05e0*/  LDG.E.CONSTANT R10, desc[UR8][R18.64] ;  /* 0x00000008120a7981 */ /* 0x002328000c1e9900 */
[----:B---3--:R-:W3:Y:S01]  /*05f0*/  LDG.E.CONSTANT R26, desc[UR8][R22.64+0x800] ;  /* 0x00080008161a7981 */ /* 0x008ee2000c1e9900 */
[----:B-1----:R-:W-:-:S03]  /*0600*/  IMAD.WIDE R18, R11, 0x4, R16 ;  /* 0x000000040b127825 */ /* 0x002fc600078e0210 */
[----:B------:R-:W5:Y:S01]  /*0610*/  LDG.E.CONSTANT R22, desc[UR8][R22.64+0x1800] ;  /* 0x0018000816167981 */ /* 0x000f62000c1e9900 */
[----:B------:R-:W-:-:S03]  /*0620*/  IMAD.WIDE R12, R25, 0x4, R12 ;  /* 0x00000004190c7825 */ /* 0x000fc600078e020c */
[----:B------:R1:W-:Y:S04]  /*0630*/  STS [R9+0x3000], R27 ;  /* 0x0030001b09007388 */ /* 0x0003e80000000800 */
[----:B------:R1:W-:Y:S04]  /*0640*/  STS [R9+0x3800], R29 ;  /* 0x0038001d09007388 */ /* 0x0003e80000000800 */
[----:B------:R1:W3:Y:S04]  /*0650*/  LDG.E.CONSTANT R23, desc[UR8][R18.64] ;  /* 0x0000000812177981 */ /* 0x0002e8000c1e9900 */
[----:B------:R-:W5:Y:S04]  /*0660*/  LDG.E.CONSTANT R25, desc[UR8][R12.64] ;  /* 0x000000080c197981 */ /* 0x000f68000c1e9900 */
[----:B-1----:R-:W5:Y:S01]  /*0670*/  LDG.E.CONSTANT R27, desc[UR8][R12.64+0x800] ;  /* 0x000800080c1b7981 */ /* 0x002f62000c1e9900 */
[----:B------:R-:W-:-:S03]  /*0680*/  IMAD.WIDE R18, R21, 0x4, R16 ;  /* 0x0000000415127825 */ /* 0x000fc600078e0210 */
[----:B------:R-:W5:Y:S04]  /*0690*/  LDG.E.CONSTANT R29, desc[UR8][R12.64+0x1000] ;  /* 0x001000080c1d7981 */ /* 0x000f68000c1e9900 */
[----:B------:R-:W5:Y:S01]  /*06a0*/  LDG.E.CONSTANT R18, desc[UR8][R18.64] ;  /* 0x0000000812127981 */ /* 0x000f62000c1e9900 */
[----:B--2---:R-:W-:-:S06]  /*06b0*/  IMAD.WIDE R16, R14, 0x4, R16 ;  /* 0x000000040e107825 */ /* 0x004fcc00078e0210 */
[----:B------:R-:W2:Y:S04]  /*06c0*/  LDG.E.CONSTANT R17, desc[UR8][R16.64] ;  /* 0x0000000810117981 */ /* 0x000ea8000c1e9900 */
[----:B------:R-:W2:Y:S01]  /*06d0*/  LDG.E.CONSTANT R16, desc[UR8][R12.64+0x1800] ;  /* 0x001800080c107981 */ /* 0x000ea2000c1e9900 */
[----:B------:R-:W-:-:S03]  /*06e0*/  VIADD R7, R7, 0x2000 ;  /* 0x0000200007077836 */ /* 0x000fc60000000000 */
[----:B----4-:R4:W-:Y:S04]  /*06f0*/  STS [R9+0x2800], R10 ;  /* 0x0028000a09007388 */ /* 0x0109e80000000800 */
[----:B------:R4:W-:Y:S04]  /*0700*/  STS [R9+0x4000], R11 ;  /* 0x0040000b09007388 */ /* 0x0009e80000000800 */
[----:B------:R4:W-:Y:S04]  /*0710*/  STS [R9+0x6000], R21 ;  /* 0x0060001509007388 */ /* 0x0009e80000000800 */
[----:B------:R4:W-:Y:S04]  /*0720*/  STS [R9+0x2000], R8 ;  /* 0x0020000809007388 */ /* 0x0009e80000000800 */
[----:B------:R4:W-:Y:S04]  /*0730*/  STS [R9+0x2800], R20 ;  /* 0x0028001409007388 */ /* 0x0009e80000000800 */
[----:B---3--:R4:W-:Y:S04]  /*0740*/  STS [R9+0x4800], R23 ;  /* 0x0048001709007388 */ /* 0x0089e80000000800 */
[----:B------:R4:W-:Y:S04]  /*0750*/  STS [R9+0x4000], R28 ;  /* 0x0040001c09007388 */ /* 0x0009e80000000800 */
[----:B------:R4:W-:Y:S04]  /*0760*/  STS [R9+0x4800], R26 ;  /* 0x0048001a09007388 */ /* 0x0009e80000000800 */
[----:B------:R4:W-:Y:S04]  /*0770*/  STS [R9+0x5000], R24 ;  /* 0x0050001809007388 */ /* 0x0009e80000000800 */
[----:B-----5:R4:W-:Y:S04]  /*0780*/  STS [R9+0x6800], R18 ;  /* 0x0068001209007388 */ /* 0x0209e80000000800 */
[----:B------:R4:W-:Y:S04]  /*0790*/  STS [R9+0x5800], R22 ;  /* 0x0058001609007388 */ /* 0x0009e80000000800 */
[----:B------:R4:W-:Y:S04]  /*07a0*/  STS [R9+0x8000], R14 ;  /* 0x0080000e09007388 */ /* 0x0009e80000000800 */
[----:B------:R4:W-:Y:S04]  /*07b0*/  STS [R9+0x6000], R25 ;  /* 0x0060001909007388 */ /* 0x0009e80000000800 */
[----:B------:R4:W-:Y:S04]  /*07c0*/  STS [R9+0x6800], R27 ;  /* 0x0068001b09007388 */ /* 0x0009e80000000800 */
[----:B------:R4:W-:Y:S01]  /*07d0*/  STS [R9+0x7000], R29 ;  /* 0x0070001d09007388 */ /* 0x0009e20000000800 */
[----:B------:R-:W-:-:S03]  /*07e0*/  ISETP.GE.AND P1, PT, R7, R5, PT ;  /* 0x000000050700720c */ /* 0x000fc60003f26270 */
[----:B--2---:R4:W-:Y:S04]  /*07f0*/  STS [R9+0x8800], R17 ;  /* 0x0088001109007388 */ /* 0x0049e80000000800 */
[----:B------:R4:W-:Y:S06]  /*0800*/  STS [R9+0x7800], R16 ;  /* 0x0078001009007388 */ /* 0x0009ec0000000800 */
[----:B------:R-:W-:Y:S05]  /*0810*/  @!P1 BRA `(.L_x_7) ;  /* 0xfffffff800e49947 */ /* 0x000fea000383ffff */
.L_x_6:
[----:B------:R-:W-:Y:S05]  /*0820*/  BSYNC.RECONVERGENT B1 ;  /* 0x0000000000017941 */ /* 0x000fea0003800200 */
.L_x_5:
[----:B------:R-:W-:Y:S01]  /*0830*/  IMAD.IADD R5, R3, 0x1, -R7 ;  /* 0x0000000103057824 */ /* 0x000fe200078e0a07 */
[----:B------:R-:W-:Y:S04]  /*0840*/  BSSY.RECONVERGENT B1, `(.L_x_8) ;  /* 0x0000029000017945 */ /* 0x000fe80003800200 */
[----:B------:R-:W-:-:S13]  /*0850*/  ISETP.GT.AND P1, PT, R5, 0x800, PT ;  /* 0x000008000500780c */ /* 0x000fda0003f24270 */
[----:B------:R-:W-:Y:S05]  /*0860*/  @!P1 BRA `(.L_x_9) ;  /* 0x0000000000989947 */ /* 0x000fea0003800000 */
[----:B-1--4-:R-:W1:Y:S01]  /*0870*/  LDC.64 R16, c[0x0][0x390] ;  /* 0x0000e400ff107b82 */ /* 0x012e620000000a00 */
[C-C-:B------:R-:W-:Y:S01]  /*0880*/  IMAD.IADD R13, R0.reuse, 0x1, R7.reuse ;  /* 0x00000001000d7824 */ /* 0x140fe200078e0207 */
[----:B------:R-:W-:-:S06]  /*0890*/  IADD3 R19, PT, PT, R0, 0x800, R7 ;  /* 0x0000080000137810 */ /* 0x000fcc0007ffe007 */
[----:B------:R-:W2:Y:S08]  /*08a0*/  LDC.64 R8, c[0x0][0x3b0] ;  /* 0x0000ec00ff087b82 */ /* 0x000eb00000000a00 */
[----:B------:R-:W3:Y:S01]  /*08b0*/  LDC.64 R10, c[0x0][0x388] ;  /* 0x0000e200ff0a7b82 */ /* 0x000ee20000000a00 */
[----:B-1----:R-:W-:-:S04]  /*08c0*/  IMAD.WIDE R14, R13, 0x4, R16 ;  /* 0x000000040d0e7825 */ /* 0x002fc800078e0210 */
[----:B------:R-:W-:Y:S01]  /*08d0*/  IMAD.WIDE R16, R19, 0x4, R16 ;  /* 0x0000000413107825 */ /* 0x000fe200078e0210 */
[----:B------:R-:W2:Y:S05]  /*08e0*/  LDG.E.CONSTANT R5, desc[UR8][R14.64+0x1800] ;  /* 0x001800080e057981 */ /* 0x000eaa000c1e9900 */
[----:B------:R-:W4:Y:S01]  /*08f0*/  LDG.E.CONSTANT R17, desc[UR8][R16.64+0x1800] ;  /* 0x0018000810117981 */ /* 0x000f22000c1e9900 */
[----:B---3--:R-:W-:-:S04]  /*0900*/  IMAD.WIDE R12, R13, 0x4, R10 ;  /* 0x000000040d0c7825 */ /* 0x008fc800078e020a */
[----:B------:R-:W-:Y:S01]  /*0910*/  IMAD.WIDE R10, R19, 0x4, R10 ;  /* 0x00000004130a7825 */ /* 0x000fe200078e020a */
[----:B------:R-:W3:Y:S04]  /*0920*/  LDG.E.CONSTANT R18, desc[UR8][R12.64] ;  /* 0x000000080c127981 */ /* 0x000ee8000c1e9900 */
[----:B------:R-:W5:Y:S04]  /*0930*/  LDG.E.CONSTANT R19, desc[UR8][R12.64+0x800] ;  /* 0x000800080c137981 */ /* 0x000f68000c1e9900 */
[----:B------:R-:W5:Y:S04]  /*0940*/  LDG.E.CONSTANT R21, desc[UR8][R12.64+0x1000] ;  /* 0x001000080c157981 */ /* 0x000f68000c1e9900 */
[----:B------:R-:W5:Y:S04]  /*0950*/  LDG.E.CONSTANT R23, desc[UR8][R12.64+0x1800] ;  /* 0x001800080c177981 */ /* 0x000f68000c1e9900 */
[----:B------:R-:W5:Y:S04]  /*0960*/  LDG.E.CONSTANT R29, desc[UR8][R10.64+0x1000] ;  /* 0x001000080a1d7981 */ /* 0x000f68000c1e9900 */
[----:B------:R-:W5:Y:S04]  /*0970*/  LDG.E.CONSTANT R20, desc[UR8][R10.64+0x1800] ;  /* 0x001800080a147981 */ /* 0x000f68000c1e9900 */
[----:B------:R-:W5:Y:S04]  /*0980*/  LDG.E.CONSTANT R25, desc[UR8][R10.64] ;  /* 0x000000080a197981 */ /* 0x000f68000c1e9900 */
[----:B------:R-:W5:Y:S01]  /*0990*/  LDG.E.CONSTANT R27, desc[UR8][R10.64+0x800] ;  /* 0x000800080a1b7981 */ /* 0x000f62000c1e9900 */
[----:B--2---:R-:W-:-:S04]  /*09a0*/  IMAD.WIDE R14, R5, 0x4, R8 ;  /* 0x00000004050e7825 */ /* 0x004fc800078e0208 */
[----:B----4-:R-:W-:Y:S02]  /*09b0*/  IMAD.WIDE R8, R17, 0x4, R8 ;  /* 0x0000000411087825 */ /* 0x010fe400078e0208 */
[----:B------:R-:W2:Y:S04]  /*09c0*/  LDG.E.CONSTANT R15, desc[UR8][R14.64] ;  /* 0x000000080e0f7981 */ /* 0x000ea8000c1e9900 */
[----:B------:R-:W4:Y:S01]  /*09d0*/  LDG.E.CONSTANT R9, desc[UR8][R8.64] ;  /* 0x0000000808097981 */ /* 0x000f22000c1e9900 */
[----:B------:R-:W-:-:S05]  /*09e0*/  IMAD R16, R7, 0x4, R6 ;  /* 0x0000000407107824 */ /* 0x000fca00078e0206 */
[----:B------:R1:W-:Y:S04]  /*09f0*/  STS [R16+0x2000], R5 ;  /* 0x0020000510007388 */ /* 0x0003e80000000800 */
[----:B---3--:R1:W-:Y:S04]  /*0a00*/  STS [R16], R18 ;  /* 0x0000001210007388 */ /* 0x0083e80000000800 */
[----:B-----5:R1:W-:Y:S04]  /*0a10*/  STS [R16+0x800], R19 ;  /* 0x0008001310007388 */ /* 0x0203e80000000800 */
[----:B------:R1:W-:Y:S04]  /*0a20*/  STS [R16+0x1000], R21 ;  /* 0x0010001510007388 */ /* 0x0003e80000000800 */
[----:B------:R1:W-:Y:S04]  /*0a30*/  STS [R16+0x1800], R23 ;  /* 0x0018001710007388 */ /* 0x0003e80000000800 */
[----:B------:R1:W-:Y:S04]  /*0a40*/  STS [R16+0x3000], R29 ;  /* 0x0030001d10007388 */ /* 0x0003e80000000800 */
[----:B------:R1:W-:Y:S04]  /*0a50*/  STS [R16+0x3800], R20 ;  /* 0x0038001410007388 */ /* 0x0003e80000000800 */
[----:B------:R1:W-:Y:S04]  /*0a60*/  STS [R16+0x2000], R25 ;  /* 0x0020001910007388 */ /* 0x0003e80000000800 */
[----:B------:R1:W-:Y:S01]  /*0a70*/  STS [R16+0x4000], R17 ;  /* 0x0040001110007388 */ /* 0x0003e20000000800 */
[----:B------:R-:W-:Y:S01]  /*0a80*/  PLOP3.LUT P0, PT, PT, PT, PT, 0x8, 0x80 ;  /* 0x000000000080781c */ /* 0x000fe20003f0e170 */
[----:B------:R-:W-:-:S02]  /*0a90*/  VIADD R7, R7, 0x1000 ;  /* 0x0000100007077836 */ /* 0x000fc40000000000 */
[----:B--2---:R1:W-:Y:S04]  /*0aa0*/  STS [R16+0x2800], R15 ;  /* 0x0028000f10007388 */ /* 0x0043e80000000800 */
[----:B------:R1:W-:Y:S04]  /*0ab0*/  STS [R16+0x2800], R27 ;  /* 0x0028001b10007388 */ /* 0x0003e80000000800 */
[----:B----4-:R1:W-:Y:S02]  /*0ac0*/  STS [R16+0x4800], R9 ;  /* 0x0048000910007388 */ /* 0x0103e40000000800 */
.L_x_9:
[----:B------:R-:W-:Y:S05]  /*0ad0*/  BSYNC.RECONVERGENT B1 ;  /* 0x0000000000017941 */ /* 0x000fea0003800200 */
.L_x_8:
[----:B------:R-:W-:-:S13]  /*0ae0*/  ISETP.LT.OR P0, PT, R7, R3, P0 ;  /* 0x000000030700720c */ /* 0x000fda0000701670 */
[----:B------:R-:W-:Y:S05]  /*0af0*/  @!P0 BRA `(.L_x_1) ;  /* 0x0000000000508947 */ /* 0x000fea0003800000 */
[----:B----4-:R-:W2:Y:S01]  /*0b00*/  LDC.64 R10, c[0x0][0x390] ;  /* 0x0000e400ff0a7b82 */ /* 0x010ea20000000a00 */
[----:B-1----:R-:W-:-:S07]  /*0b10*/  IMAD.IADD R5, R0, 0x1, R7 ;  /* 0x0000000100057824 */ /* 0x002fce00078e0207 */
[----:B------:R-:W1:Y:S08]  /*0b20*/  LDC.64 R12, c[0x0][0x3b0] ;  /* 0x0000ec00ff0c7b82 */ /* 0x000e700000000a00 */
[----:B------:R-:W3:Y:S01]  /*0b30*/  LDC.64 R8, c[0x0][0x388] ;  /* 0x0000e200ff087b82 */ /* 0x000ee20000000a00 */
[----:B--2---:R-:W-:-:S06]  /*0b40*/  IMAD.WIDE R10, R5, 0x4, R10 ;  /* 0x00000004050a7825 */ /* 0x004fcc00078e020a */
[----:B------:R-:W1:Y:S01]  /*0b50*/  LDG.E.CONSTANT R10, desc[UR8][R10.64+0x1800] ;  /* 0x001800080a0a7981 */ /* 0x000e62000c1e9900 */
[----:B---3--:R-:W-:-:S05]  /*0b60*/  IMAD.WIDE R8, R5, 0x4, R8 ;  /* 0x0000000405087825 */ /* 0x008fca00078e0208 */
[----:B------:R-:W2:Y:S04]  /*0b70*/  LDG.E.CONSTANT R0, desc[UR8][R8.64] ;  /* 0x0000000808007981 */ /* 0x000ea8000c1e9900 */
[----:B------:R-:W3:Y:S04]  /*0b80*/  LDG.E.CONSTANT R14, desc[UR8][R8.64+0x800] ;  /* 0x00080008080e7981 */ /* 0x000ee8000c1e9900 */
[----:B------:R-:W4:Y:S04]  /*0b90*/  LDG.E.CONSTANT R16, desc[UR8][R8.64+0x1000] ;  /* 0x0010000808107981 */ /* 0x000f28000c1e9900 */
[----:B------:R-:W5:Y:S01]  /*0ba0*/  LDG.E.CONSTANT R18, desc[UR8][R8.64+0x1800] ;  /* 0x0018000808127981 */ /* 0x000f62000c1e9900 */
[----:B-1----:R-:W-:-:S06]  /*0bb0*/  IMAD.WIDE R12, R10, 0x4, R12 ;  /* 0x000000040a0c7825 */ /* 0x002fcc00078e020c */
[----:B------:R-:W5:Y:S01]  /*0bc0*/  LDG.E.CONSTANT R12, desc[UR8][R12.64] ;  /* 0x000000080c0c7981 */ /* 0x000f62000c1e9900 */
[----:B------:R-:W-:-:S05]  /*0bd0*/  IMAD R5, R7, 0x4, R6 ;  /* 0x0000000407057824 */ /* 0x000fca00078e0206 */
[----:B------:R1:W-:Y:S04]  /*0be0*/  STS [R5+0x2000], R10 ;  /* 0x0020000a05007388 */ /* 0x0003e80000000800 */
[----:B--2---:R1:W-:Y:S04]  /*0bf0*/  STS [R5], R0 ;  /* 0x0000000005007388 */ /* 0x0043e80000000800 */
[----:B---3--:R1:W-:Y:S04]  /*0c00*/  STS [R5+0x800], R14 ;  /* 0x0008000e05007388 */ /* 0x0083e80000000800 */
[----:B----4-:R1:W-:Y:S04]  /*0c10*/  STS [R5+0x1000], R16 ;  /* 0x0010001005007388 */ /* 0x0103e80000000800 */
[----:B-----5:R1:W-:Y:S04]  /*0c20*/  STS [R5+0x1800], R18 ;  /* 0x0018001205007388 */ /* 0x0203e80000000800 */
[----:B------:R1:W-:Y:S02]  /*0c30*/  STS [R5+0x2800], R12 ;  /* 0x0028000c05007388 */ /* 0x0003e40000000800 */
.L_x_1:
[----:B------:R-:W-:Y:S05]  /*0c40*/  BSYNC.RECONVERGENT B0 ;  /* 0x0000000000007941 */ /* 0x000fea0003800200 */
.L_x_0:
[----:B------:R-:W-:Y:S01]  /*0c50*/  BAR.SYNC.DEFER_BLOCKING 0x0 ;  /* 0x0000000000007b1d */ /* 0x000fe20000010000 */
[C---:B-1----:R-:W-:Y:S02]  /*0c60*/  LOP3.LUT R0, R2.reuse, 0x3e0, RZ, 0xc0, !PT ;  /* 0x000003e002007812 */ /* 0x042fe400078ec0ff */
[----:B------:R-:W-:-:S03]  /*0c70*/  LOP3.LUT R7, R2, 0x1e0, RZ, 0xc0, !PT ;  /* 0x000001e002077812 */ /* 0x000fc600078ec0ff */
[----:B------:R-:W-:-:S05]  /*0c80*/  VIADD R0, R0, 0x20 ;  /* 0x0000002000007836 */ /* 0x000fca0000000000 */
[----:B------:R-:W-:-:S13]  /*0c90*/  ISETP.GE.U32.AND P0, PT, R7, R0, PT ;  /* 0x000000000700720c */ /* 0x000fda0003f06070 */
[----:B------:R-:W-:Y:S05]  /*0ca0*/  @P0 EXIT ;  /* 0x000000000000094d */ /* 0x000fea0003800000 */
[----:B----4-:R-:W1:Y:S01]  /*0cb0*/  S2R R9, SR_TID.Y ;  /* 0x0000000000097919 */ /* 0x010e620000002200 */
[----:B------:R-:W2:Y:S01]  /*0cc0*/  LDC R11, c[0x0][0x3a0] ;  /* 0x0000e800ff0b7b82 */ /* 0x000ea20000000800 */
[----:B------:R-:W3:Y:S01]  /*0cd0*/  LDCU UR6, c[0x0][0x360] ;  /* 0x00006c00ff0677ac */ /* 0x000ee20008000800 */
[----:B------:R-:W-:Y:S01]  /*0ce0*/  LOP3.LUT R10, RZ, R4, RZ, 0x33, !PT ;  /* 0x00000004ff0a7212 */ /* 0x000fe200078e33ff */
[----:B------:R-:W1:Y:S01]  /*0cf0*/  S2R R6, SR_TID.Z ;  /* 0x0000000000067919 */ /* 0x000e620000002300 */
[----:B------:R-:W1:Y:S04]  /*0d00*/  LDCU UR4, c[0x0][0x364] ;  /* 0x00006c80ff0477ac */ /* 0x000e680008000800 */
[----:B------:R-:W4:Y:S08]  /*0d10*/  S2UR UR5, SR_CgaCtaId ;  /* 0x00000000000579c3 */ /* 0x000f300000008800 */
[----:B------:R-:W5:Y:S01]  /*0d20*/  LDC R13, c[0x0][0x3a4] ;  /* 0x0000e900ff0d7b82 */ /* 0x000f620000000800 */
[----:B--2---:R-:W-:-:S04]  /*0d30*/  LOP3.LUT R5, R11, 0xffffffe0, RZ, 0xc0, !PT ;  /* 0xffffffe00b057812 */ /* 0x004fc800078ec0ff */
[----:B------:R-:W-:-:S05]  /*0d40*/  IADD3 R19, P0, PT, R5, -0x1, RZ ;  /* 0xffffffff05137810 */ /* 0x000fca0007f1e0ff */
[----:B------:R-:W-:Y:S02]  /*0d50*/  IMAD.X R12, RZ, RZ, -0x1, P0 ;  /* 0xffffffffff0c7424 */ /* 0x000fe400000e06ff */
[----:B-1----:R-:W-:Y:S01]  /*0d60*/  IMAD R9, R6, UR4, R9 ;  /* 0x0000000406097c24 */ /* 0x002fe2000f8e0209 */
[----:B------:R-:W-:Y:S01]  /*0d70*/  SHF.R.U32.HI R6, RZ, 0x5, R2 ;  /* 0x00000005ff067819 */ /* 0x000fe20000011602 */
[----:B------:R-:W-:Y:S01]  /*0d80*/  UMOV UR4, 0x400 ;  /* 0x0000040000047882 */ /* 0x000fe20000000000 */
[----:B------:R-:W-:Y:S01]  /*0d90*/  SHF.R.U64 R19, R19, 0x5, R12 ;  /* 0x0000000513137819 */ /* 0x000fe2000000120c */
[----:B----4-:R-:W-:Y:S01]  /*0da0*/  ULEA UR4, UR5, UR4, 0x18 ;  /* 0x0000000405047291 */ /* 0x010fe2000f8ec0ff */
[----:B---3--:R-:W-:Y:S01]  /*0db0*/  IMAD R18, R9, UR6, R2 ;  /* 0x0000000609127c24 */ /* 0x008fe2000f8e0202 */
[----:B------:R-:W-:Y:S01]  /*0dc0*/  LOP3.LUT R9, R11, 0x1f, RZ, 0xc0, !PT ;  /* 0x0000001f0b097812 */ /* 0x000fe200078ec0ff */
[-C--:B------:R-:W-:Y:S01]  /*0dd0*/  IMAD R8, R6, R11.reuse, RZ ;  /* 0x0000000b06087224 */ /* 0x080fe200078e02ff */
[----:B------:R-:W-:Y:S01]  /*0de0*/  IADD3 R6, P0, PT, R10, R11, RZ ;  /* 0x0000000b0a067210 */ /* 0x000fe20007f1e0ff */
[----:B------:R-:W-:Y:S01]  /*0df0*/  IMAD.MOV.U32 R2, RZ, RZ, R7 ;  /* 0x000000ffff027224 */ /* 0x000fe200078e0007 */
[----:B------:R-:W-:Y:S01]  /*0e00*/  LOP3.LUT R18, R18, 0x1f, RZ, 0xc0, !PT ;  /* 0x0000001f12127812 */ /* 0x000fe200078ec0ff */
[----:B------:R-:W-:Y:S01]  /*0e10*/  VIADD R19, R19, 0x1 ;  /* 0x0000000113137836 */ /* 0x000fe20000000000 */
[----:B------:R-:W-:Y:S01]  /*0e20*/  LEA R7, R8, UR4, 0x2 ;  /* 0x0000000408077c11 */ /* 0x000fe2000f8e10ff */
[----:B------:R-:W-:Y:S01]  /*0e30*/  IMAD.MOV.U32 R8, RZ, RZ, -0x1 ;  /* 0xffffffffff087424 */ /* 0x000fe200078e00ff */
[----:B-----5:R-:W-:-:S02]  /*0e40*/  IADD3.X R12, PT, PT, R13, -0x1, RZ, P0, !PT ;  /* 0xffffffff0d0c7810 */ /* 0x020fc400007fe4ff */
[----:B------:R-:W-:Y:S01]  /*0e50*/  LOP3.LUT R10, R6, 0x60, RZ, 0xc0, !PT ;  /* 0x00000060060a7812 */ /* 0x000fe200078ec0ff */
[----:B------:R-:W-:Y:S01]  /*0e60*/  VIADD R11, R7, 0x1000 ;  /* 0x00001000070b7836 */ /* 0x000fe20000000000 */
[----:B------:R-:W-:-:S03]  /*0e70*/  LOP3.LUT R19, R19, 0x3, RZ, 0xc0, !PT ;  /* 0x0000000313137812 */ /* 0x000fc600078ec0ff */
[----:B------:R-:W-:-:S07]  /*0e80*/  IMAD R13, R4, 0x4, R11 ;  /* 0x00000004040d7824 */ /* 0x000fce00078e020b */
.L_x_20:
[----:B------:R-:W-:Y:S01]  /*0e90*/  ISETP.GE.AND P0, PT, R2, R3, PT ;  /* 0x000000030200720c */ /* 0x000fe20003f06270 */
[----:B------:R-:W-:-:S12]  /*0ea0*/  BSSY.RECONVERGENT B0, `(.L_x_10) ;  /* 0x0000095000007945 */ /* 0x000fd80003800200 */
[----:B-1234-:R-:W-:Y:S05]  /*0eb0*/  @P0 BRA `(.L_x_11) ;  /* 0x00000008004c0947 */ /* 0x01efea0003800000 */
[----:B------:R-:W1:Y:S01]  /*0ec0*/  S2UR UR5, SR_CgaCtaId ;  /* 0x00000000000579c3 */ /* 0x000e620000008800 */
[----:B------:R-:W-:-:S07]  /*0ed0*/  UMOV UR4, 0x400 ;  /* 0x0000040000047882 */ /* 0x000fce0000000000 */
[----:B------:R-:W2:Y:S01]  /*0ee0*/  LDC R21, c[0x0][0x3a0] ;  /* 0x0000e800ff157b82 */ /* 0x000ea20000000800 */
[----:B-1----:R-:W-:-:S06]  /*0ef0*/  ULEA UR4, UR5, UR4, 0x18 ;  /* 0x0000000405047291 */ /* 0x002fcc000f8ec0ff */
[----:B------:R-:W-:-:S05]  /*0f00*/  LEA R20, R2, UR4, 0x2 ;  /* 0x0000000402147c11 */ /* 0x000fca000f8e10ff */
[----:B------:R-:W2:Y:S02]  /*0f10*/  LDS R14, [R20] ;  /* 0x00000000140e7984 */ /* 0x000ea40000000800 */
[----:B--2---:R-:W-:-:S05]  /*0f20*/  IMAD R15, R14, R21, RZ ;  /* 0x000000150e0f7224 */ /* 0x004fca00078e02ff */
[----:B------:R-:W-:Y:S01]  /*0f30*/  ISETP.NE.AND P0, PT, R15, R8, PT ;  /* 0x000000080f00720c */ /* 0x000fe20003f05270 */
[----:B------:R-:W-:-:S12]  /*0f40*/  IMAD.MOV.U32 R8, RZ, RZ, R15 ;  /* 0x000000ffff087224 */ /* 0x000fd800078e000f */
[----:B------:R-:W-:Y:S05]  /*0f50*/  @!P0 BRA `(.L_x_12) ;  /* 0x0000000400648947 */ /* 0x000fea0003800000 */
[----:B------:R-:W1:Y:S01]  /*0f60*/  LDC R14, c[0x0][0x3a4] ;  /* 0x0000e900ff0e7b82 */ /* 0x000e620000000800 */
[----:B------:R-:W-:-:S04]  /*0f70*/  ISETP.NE.U32.AND P0, PT, R21, RZ, PT ;  /* 0x000000ff1500720c */ /* 0x000fc80003f05070 */
[----:B-1----:R-:W-:-:S13]  /*0f80*/  LOP3.LUT P0, RZ, R14, 0x3fffffff, RZ, 0xc0, P0 ;  /* 0x3fffffff0eff7812 */ /* 0x002fda000000c0ff */
[----:B------:R-:W-:Y:S05]  /*0f90*/  @!P0 BRA `(.L_x_13) ;  /* 0x0000000400488947 */ /* 0x000fea0003800000 */
[----:B------:R-:W1:Y:S01]  /*0fa0*/  LDC.64 R14, c[0x0][0x380] ;  /* 0x0000e000ff0e7b82 */ /* 0x000e620000000a00 */
[----:B------:R-:W-:-:S04]  /*0fb0*/  ISETP.NE.U32.AND P0, PT, R5, RZ, PT ;  /* 0x000000ff0500720c */ /* 0x000fc80003f05070 */
[----:B------:R-:W-:Y:S01]  /*0fc0*/  ISETP.NE.AND.EX P0, PT, RZ, RZ, PT, P0 ;  /* 0x000000ffff00720c */ /* 0x000fe20003f05300 */
[----:B-1----:R-:W-:-:S12]  /*0fd0*/  IMAD.WIDE R14, R8, 0x4, R14 ;  /* 0x00000004080e7825 */ /* 0x002fd800078e020e */
[----:B------:R-:W-:Y:S05]  /*0fe0*/  @!P0 BRA `(.L_x_14) ;  /* 0x0000000400008947 */ /* 0x000fea0003800000 */
[----:B------:R-:W-:Y:S02]  /*0ff0*/  ISETP.GE.U32.AND P1, PT, R5, 0x61, PT ;  /* 0x000000610500780c */ /* 0x000fe40003f26070 */
[----:B------:R-:W-:Y:S02]  /*1000*/  CS2R R22, SRZ ;  /* 0x0000000000167805 */ /* 0x000fe4000001ff00 */
[----:B------:R-:W-:Y:S02]  /*1010*/  ISETP.NE.U32.AND P0, PT, R19, RZ, PT ;  /* 0x000000ff1300720c */ /* 0x000fe40003f05070 */
[----:B------:R-:W-:Y:S02]  /*1020*/  ISETP.GE.U32.AND.EX P1, PT, RZ, RZ, PT, P1 ;  /* 0x000000ffff00720c */ /* 0x000fe40003f26110 */
[----:B------:R-:W-:-:S11]  /*1030*/  ISETP.NE.AND.EX P0, PT, RZ, RZ, PT, P0 ;  /* 0x000000ffff00720c */ /* 0x000fd60003f05300 */
[----:B------:R-:W-:Y:S05]  /*1040*/  @!P1 BRA `(.L_x_15) ;  /* 0x0000000000809947 */ /* 0x000fea0003800000 */
[----:B------:R-:W-:Y:S01]  /*1050*/  IADD3 R16, P1, PT, R5, -0x1, RZ ;  /* 0xffffffff05107810 */ /* 0x000fe20007f3e0ff */
[----:B------:R-:W-:Y:S01]  /*1060*/  BSSY.RECONVERGENT B1, `(.L_x_15) ;  /* 0x000001e000017945 */ /* 0x000fe20003800200 */
[----:B------:R-:W-:Y:S01]  /*1070*/  CS2R R22, SRZ ;  /* 0x0000000000167805 */ /* 0x000fe2000001ff00 */
[----:B------:R-:W-:Y:S02]  /*1080*/  IMAD.MOV.U32 R25, RZ, RZ, RZ ;  /* 0x000000ffff197224 */ /* 0x000fe400078e00ff */
[----:B------:R-:W-:Y:S02]  /*1090*/  IMAD.X R27, RZ, RZ, -0x1, P1 ;  /* 0xffffffffff1b7424 */ /* 0x000fe400008e06ff */
[----:B------:R-:W-:-:S03]  /*10a0*/  IMAD.MOV.U32 R26, RZ, RZ, RZ ;  /* 0x000000ffff1a7224 */ /* 0x000fc600078e00ff */
[----:B------:R-:W-:-:S04]  /*10b0*/  SHF.R.U64 R16, R16, 0x5, R27 ;  /* 0x0000000510107819 */ /* 0x000fc8000000121b */
[----:B------:R-:W-:-:S04]  /*10c0*/  IADD3 R16, P1, PT, R16, 0x1, RZ ;  /* 0x0000000110107810 */ /* 0x000fc80007f3e0ff */
[----:B------:R-:W-:Y:S02]  /*10d0*/  LEA.HI.X R27, R27, RZ, RZ, 0x1b, P1 ;  /* 0x000000ff1b1b7211 */ /* 0x000fe400008fdcff */
[----:B------:R-:W-:Y:S02]  /*10e0*/  LOP3.LUT R24, R16, 0xfffffffc, RZ, 0xc0, !PT ;  /* 0xfffffffc10187812 */ /* 0x000fe400078ec0ff */
[----:B------:R-:W-:-:S07]  /*10f0*/  LOP3.LUT R27, R27, 0xfffffff, RZ, 0xc0, !PT ;  /* 0x0fffffff1b1b7812 */ /* 0x000fce00078ec0ff */
.L_x_16:
[----:B-1----:R-:W-:-:S05]  /*1100*/  IADD3 R17, P1, PT, R18, R23, RZ ;  /* 0x0000001712117210 */ /* 0x002fca0007f3e0ff */
[----:B------:R-:W-:Y:S01]  /*1110*/  IMAD.X R28, RZ, RZ, R22, P1 ;  /* 0x000000ffff1c7224 */ /* 0x000fe200008e0616 */
[----:B------:R-:W-:-:S04]  /*1120*/  LEA R16, P1, R17, R14, 0x2 ;  /* 0x0000000e11107211 */ /* 0x000fc800078210ff */
[----:B------:R-:W-:Y:S01]  /*1130*/  LEA.HI.X R17, R17, R15, R28, 0x2, P1 ;  /* 0x0000000f11117211 */ /* 0x000fe200008f141c */
[----:B------:R-:W-:Y:S01]  /*1140*/  IMAD.IADD R28, R18, 0x1, R23 ;  /* 0x00000001121c7824 */ /* 0x000fe200078e0217 */
[----:B------:R-:W-:Y:S02]  /*1150*/  IADD3 R25, P1, PT, R25, 0x4, RZ ;  /* 0x0000000419197810 */ /* 0x000fe40007f3e0ff */
[----:B------:R-:W-:Y:S01]  /*1160*/  IADD3 R23, P2, PT, R23, 0x80, RZ ;  /* 0x0000008017177810 */ /* 0x000fe20007f5e0ff */
[----:B------:R-:W-:Y:S02]  /*1170*/  IMAD R29, R28, 0x4, R7 ;  /* 0x000000041c1d7824 */ /* 0x000fe400078e0207 */
[----:B------:R-:W-:Y:S01]  /*1180*/  IMAD.X R26, RZ, RZ, R26, P1 ;  /* 0x000000ffff1a7224 */ /* 0x000fe200008e061a */
[----:B------:R-:W-:Y:S01]  /*1190*/  ISETP.NE.U32.AND P1, PT, R25, R24, PT ;  /* 0x000000181900720c */ /* 0x000fe20003f25070 */
[----:B------:R-:W-:Y:S01]  /*11a0*/  IMAD.X R22, RZ, RZ, R22, P2 ;  /* 0x000000ffff167224 */ /* 0x000fe200010e0616 */
[----:B------:R-:W-:Y:S01]  /*11b0*/  @!PT LDS RZ, [RZ] ;  /* 0x00000000fffff984 */ /* 0x000fe20000000800 */
[----:B------:R-:W-:Y:S01]  /*11c0*/  @!PT LDS RZ, [RZ] ;  /* 0x00000000fffff984 */ /* 0x000fe20000000800 */
[----:B------:R-:W-:Y:S01]  /*11d0*/  @!PT LDS RZ, [RZ] ;  /* 0x00000000fffff984 */ /* 0x000fe20000000800 */
[----:B------:R1:W-:Y:S02]  /*11e0*/  LDGSTS.E [R29+0x1000], desc[UR8][R16.64] ;  /* 0x01000000101d7fae */ /* 0x0003e4000b9a1008 */
[----:B------:R-:W-:-:S02]  /*11f0*/  ISETP.NE.AND.EX P1, PT, R26, R27, PT, P1 ;  /* 0x0000001b1a00720c */ /* 0x000fc40003f25310 */
[----:B------:R1:W-:Y:S04]  /*1200*/  LDGSTS.E [R29+0x1080], desc[UR8][R16.64+0x80] ;  /* 0x01080080101d7fae */ /* 0x0003e8000b9a1008 */
[----:B------:R1:W-:Y:S04]  /*1210*/  LDGSTS.E [R29+0x1100], desc[UR8][R16.64+0x100] ;  /* 0x01100100101d7fae */ /* 0x0003e8000b9a1008 */
[----:B------:R1:W-:Y:S03]  /*1220*/  LDGSTS.E [R29+0x1180], desc[UR8][R16.64+0x180] ;  /* 0x01180180101d7fae */ /* 0x0003e6000b9a1008 */
[----:B------:R-:W-:Y:S05]  /*1230*/  @P1 BRA `(.L_x_16) ;  /* 0xfffffffc00b01947 */ /* 0x000fea000383ffff */
[----:B------:R-:W-:Y:S05]  /*1240*/  BSYNC.RECONVERGENT B1 ;  /* 0x0000000000017941 */ /* 0x000fea0003800200 */
.L_x_15:
[----:B------:R-:W-:Y:S05]  /*1250*/  @!P0 BRA `(.L_x_14) ;  /* 0x0000000000648947 */ /* 0x000fea0003800000 */
[----:B-1----:R-:W-:-:S05]  /*1260*/  IADD3 R17, P0, PT, R18, R23, RZ ;  /* 0x0000001712117210 */ /* 0x002fca0007f1e0ff */
[----:B------:R-:W-:Y:S01]  /*1270*/  IMAD.X R24, RZ, RZ, R22, P0 ;  /* 0x000000ffff187224 */ /* 0x000fe200000e0616 */
[----:B------:R-:W-:Y:S01]  /*1280*/  LEA R16, P0, R17, R14, 0x2 ;  /* 0x0000000e11107211 */ /* 0x000fe200078010ff */
[----:B------:R-:W-:-:S03]  /*1290*/  IMAD.IADD R22, R18, 0x1, R23 ;  /* 0x0000000112167824 */ /* 0x000fc600078e0217 */
[----:B------:R-:W-:Y:S01]  /*12a0*/  LEA.HI.X R17, R17, R15, R24, 0x2, P0 ;  /* 0x0000000f11117211 */ /* 0x000fe200000f1418 */
[C---:B------:R-:W-:Y:S01]  /*12b0*/  IMAD R23, R22.reuse, 0x4, R7 ;  /* 0x0000000416177824 */ /* 0x040fe200078e0207 */
[----:B------:R-:W-:Y:S01]  /*12c0*/  ISETP.NE.U32.AND P0, PT, R19, 0x1, PT ;  /* 0x000000011300780c */ /* 0x000fe20003f05070 */
[----:B------:R-:W-:-:S03]  /*12d0*/  IMAD R25, R22, 0x4, R11 ;  /* 0x0000000416197824 */ /* 0x000fc600078e020b */
[----:B------:R-:W-:Y:S01]  /*12e0*/  @!PT LDS RZ, [RZ] ;  /* 0x00000000fffff984 */ /* 0x000fe20000000800 */
[----:B------:R-:W-:Y:S01]  /*12f0*/  @!PT LDS RZ, [RZ] ;  /* 0x00000000fffff984 */ /* 0x000fe20000000800 */
[----:B------:R-:W-:Y:S01]  /*1300*/  @!PT LDS RZ, [RZ] ;  /* 0x00000000fffff984 */ /* 0x000fe20000000800 */
[----:B------:R2:W-:Y:S01]  /*1310*/  LDGSTS.E [R23+0x1000], desc[UR8][R16.64] ;  /* 0x0100000010177fae */ /* 0x0005e2000b9a1008 */
[----:B------:R-:W-:-:S13]  /*1320*/  ISETP.NE.AND.EX P0, PT, RZ, RZ, PT, P0 ;  /* 0x000000ffff00720c */ /* 0x000fda0003f05300 */
[----:B--2---:R-:W-:Y:S05]  /*1330*/  @!P0 BRA `(.L_x_14) ;  /* 0x00000000002c8947 */ /* 0x004fea0003800000 */
[----:B------:R-:W-:Y:S01]  /*1340*/  @!PT LDS RZ, [RZ] ;  /* 0x00000000fffff984 */ /* 0x000fe20000000800 */
[----:B------:R-:W-:Y:S01]  /*1350*/  @!PT LDS RZ, [RZ] ;  /* 0x00000000fffff984 */ /* 0x000fe20000000800 */
[----:B------:R-:W-:Y:S01]  /*1360*/  @!PT LDS RZ, [RZ] ;  /* 0x00000000fffff984 */ /* 0x000fe20000000800 */
[----:B------:R2:W-:Y:S01]  /*1370*/  LDGSTS.E [R25+0x80], desc[UR8][R16.64+0x80] ;  /* 0x0008008010197fae */ /* 0x0005e2000b9a1008 */
[----:B------:R-:W-:-:S04]  /*1380*/  ISETP.NE.U32.AND P0, PT, R19, 0x2, PT ;  /* 0x000000021300780c */ /* 0x000fc80003f05070 */
[----:B------:R-:W-:-:S13]  /*1390*/  ISETP.NE.AND.EX P0, PT, RZ, RZ, PT, P0 ;  /* 0x000000ffff00720c */ /* 0x000fda0003f05300 */
[----:B--2---:R-:W-:Y:S05]  /*13a0*/  @!P0 BRA `(.L_x_14) ;  /* 0x0000000000108947 */ /* 0x004fea0003800000 */
[----:B------:R-:W-:Y:S01]  /*13b0*/  @!PT LDS RZ, [RZ] ;  /* 0x00000000fffff984 */ /* 0x000fe20000000800 */
[----:B------:R-:W-:Y:S01]  /*13c0*/  @!PT LDS RZ, [RZ] ;  /* 0x00000000fffff984 */ /* 0x000fe20000000800 */
[----:B------:R-:W-:Y:S01]  /*13d0*/  @!PT LDS RZ, [RZ] ;  /* 0x00000000fffff984 */ /* 0x000fe20000000800 */
[----:B------:R2:W-:Y:S02]  /*13e0*/  LDGSTS.E [R25+0x100], desc[UR8][R16.64+0x100] ;  /* 0x0010010010197fae */ /* 0x0005e4000b9a1008 */
.L_x_14:
[----:B------:R-:W-:-:S13]  /*13f0*/  ISETP.NE.AND P0, PT, R9, RZ, PT ;  /* 0x000000ff0900720c */ /* 0x000fda0003f05270 */
[----:B------:R-:W-:Y:S05]  /*1400*/  @!P0 BRA `(.L_x_13) ;  /* 0x00000000002c8947 */ /* 0x000fea0003800000 */
[----:B-12---:R-:W-:-:S04]  /*1410*/  VIADDMNMX.U32 R16, R9, 0xffffffff, R18, PT ;  /* 0xffffffff09107846 */ /* 0x006fc80003800012 */
[C---:B------:R-:W-:Y:S01]  /*1420*/  IADD3 R17, P0, PT, R16.reuse, R5, RZ ;  /* 0x0000000510117210 */ /* 0x040fe20007f1e0ff */
[----:B------:R-:W-:-:S04]  /*1430*/  IMAD.IADD R16, R16, 0x1, R5 ;  /* 0x0000000110107824 */ /* 0x000fc800078e0205 */
[----:B------:R-:W-:Y:S01]  /*1440*/  IMAD.X R22, RZ, RZ, RZ, P0 ;  /* 0x000000ffff167224 */ /* 0x000fe200000e06ff */
[----:B------:R-:W-:-:S04]  /*1450*/  LEA R14, P0, R17, R14, 0x2 ;  /* 0x0000000e110e7211 */ /* 0x000fc800078010ff */
[----:B------:R-:W-:Y:S01]  /*1460*/  LEA.HI.X R15, R17, R15, R22, 0x2, P0 ;  /* 0x0000000f110f7211 */ /* 0x000fe200000f1416 */
[----:B------:R-:W-:-:S05]  /*1470*/  IMAD R17, R16, 0x4, R7 ;  /* 0x0000000410117824 */ /* 0x000fca00078e0207 */
[----:B------:R-:W-:Y:S01]  /*1480*/  @!PT LDS RZ, [RZ] ;  /* 0x00000000fffff984 */ /* 0x000fe20000000800 */
[----:B------:R-:W-:Y:S01]  /*1490*/  @!PT LDS RZ, [RZ] ;  /* 0x00000000fffff984 */ /* 0x000fe20000000800 */
[----:B------:R-:W-:Y:S01]  /*14a0*/  @!PT LDS RZ, [RZ] ;  /* 0x00000000fffff984 */ /* 0x000fe20000000800 */
[----:B------:R3:W-:Y:S03]  /*14b0*/  LDGSTS.E [R17+0x1000], desc[UR8][R14.64] ;  /* 0x010000000e117fae */ /* 0x0007e6000b9a1008 */
.L_x_13:
[----:B------:R-:W0:Y:S01]  /*14c0*/  LDGDEPBAR ;  /* 0x00000000000079af */ /* 0x000e220000000000 */
[----:B------:R-:W-:-:S04]  /*14d0*/  DEPBAR.LE SB0, 0x0 ;  /* 0x000080000000791a */ /* 0x000fc80000000000 */
[----:B------:R-:W-:Y:S05]  /*14e0*/  WARPSYNC.ALL ;  /* 0x0000000000007948 */ /* 0x000fea0003800000 */
.L_x_12:
[----:B------:R-:W4:Y:S01]  /*14f0*/  LDC R22, c[0x0][0x3a4] ;  /* 0x0000e900ff167b82 */ /* 0x000f220000000800 */
[----:B------:R-:W-:-:S04]  /*1500*/  ISETP.GE.U32.AND P0, PT, R4, R21, PT ;  /* 0x000000150400720c */ /* 0x000fc80003f06070 */
[----:B----4-:R-:W-:-:S13]  /*1510*/  ISETP.GE.AND.EX P0, PT, RZ, R22, PT, P0 ;  /* 0x00000016ff00720c */ /* 0x010fda0003f06300 */
[----:B------:R-:W-:Y:S05]  /*1520*/  @P0 BRA `(.L_x_11) ;  /* 0x0000000000b00947 */ /* 0x000fea0003800000 */
[----:B------:R-:W4:Y:S01]  /*1530*/  LDS R20, [R20+0x800] ;  /* 0x0008000014147984 */ /* 0x000f220000000800 */
[----:B------:R-:W-:Y:S01]  /*1540*/  ISETP.NE.U32.AND P0, PT, R10, 0x60, PT ;  /* 0x000000600a00780c */ /* 0x000fe20003f05070 */
[----:B------:R-:W-:Y:S01]  /*1550*/  BSSY.RECONVERGENT B1, `(.L_x_17) ;  /* 0x0000016000017945 */ /* 0x000fe20003800200 */
[----:B-12---:R-:W-:Y:S02]  /*1560*/  IMAD.MOV.U32 R16, RZ, RZ, R4 ;  /* 0x000000ffff107224 */ /* 0x006fe400078e0004 */
[----:B------:R-:W-:-:S13]  /*1570*/  ISETP.NE.AND.EX P0, PT, RZ, RZ, PT, P0 ;  /* 0x000000ffff00720c */ /* 0x000fda0003f05300 */
[----:B------:R-:W-:Y:S05]  /*1580*/  @!P0 BRA `(.L_x_18) ;  /* 0x0000000000488947 */ /* 0x000fea0003800000 */
[----:B------:R-:W1:Y:S01]  /*1590*/  LDS R23, [R13] ;  /* 0x000000000d177984 */ /* 0x000e620000000800 */
[----:B---3--:R-:W2:Y:S01]  /*15a0*/  LDC.64 R14, c[0x0][0x398] ;  /* 0x0000e600ff0e7b82 */ /* 0x008ea20000000a00 */
[----:B------:R-:W-:Y:S01]  /*15b0*/  ISETP.NE.U32.AND P0, PT, R10, RZ, PT ;  /* 0x000000ff0a00720c */ /* 0x000fe20003f05070 */
[----:B----4-:R-:W-:-:S03]  /*15c0*/  IMAD R17, R20, R21, R4 ;  /* 0x0000001514117224 */ /* 0x010fc600078e0204 */
[----:B------:R-:W-:Y:S02]  /*15d0*/  ISETP.NE.AND.EX P0, PT, RZ, RZ, PT, P0 ;  /* 0x000000ffff00720c */ /* 0x000fe40003f05300 */
[----:B------:R-:W-:Y:S01]  /*15e0*/  LOP3.LUT R16, R4, 0x20, RZ, 0xfc, !PT ;  /* 0x0000002004107812 */ /* 0x000fe200078efcff */
[----:B--2---:R-:W-:-:S05]  /*15f0*/  IMAD.WIDE R14, R17, 0x4, R14 ;  /* 0x00000004110e7825 */ /* 0x004fca00078e020e */
[----:B-1----:R1:W-:Y:S05]  /*1600*/  REDG.E.ADD.F32.FTZ.RN.STRONG.GPU desc[UR8][R14.64], R23 ;  /* 0x000000170e0079a6 */ /* 0x0023ea000c12f308 */
[----:B------:R-:W-:Y:S05]  /*1610*/  @!P0 BRA `(.L_x_18) ;  /* 0x0000000000248947 */ /* 0x000fea0003800000 */
[----:B------:R-:W2:Y:S01]  /*1620*/  LDS R17, [R13+0x80] ;  /* 0x000080000d117984 */ /* 0x000ea20000000800 */
[----:B------:R-:W-:-:S04]  /*1630*/  ISETP.NE.U32.AND P0, PT, R10, 0x20, PT ;  /* 0x000000200a00780c */ /* 0x000fc80003f05070 */
[----:B------:R-:W-:Y:S02]  /*1640*/  ISETP.NE.AND.EX P0, PT, RZ, RZ, PT, P0 ;  /* 0x000000ffff00720c */ /* 0x000fe40003f05300 */
[----:B------:R-:W-:Y:S01]  /*1650*/  LOP3.LUT R16, R4, 0x40, RZ, 0xfc, !PT ;  /* 0x0000004004107812 */ /* 0x000fe200078efcff */
[----:B--2---:R2:W-:Y:S10]  /*1660*/  REDG.E.ADD.F32.FTZ.RN.STRONG.GPU desc[UR8][R14.64+0x80], R17 ;  /* 0x000080110e0079a6 */ /* 0x0045f4000c12f308 */
[----:B------:R-:W-:Y:S05]  /*1670*/  @!P0 BRA `(.L_x_18) ;  /* 0x00000000000c8947 */ /* 0x000fea0003800000 */
[----:B--2---:R-:W2:Y:S04]  /*1680*/  LDS R17, [R13+0x100] ;  /* 0x000100000d117984 */ /* 0x004ea80000000800 */
[----:B--2---:R2:W-:Y:S01]  /*1690*/  REDG.E.ADD.F32.FTZ.RN.STRONG.GPU desc[UR8][R14.64+0x100], R17 ;  /* 0x000100110e0079a6 */ /* 0x0045e2000c12f308 */
[----:B------:R-:W-:-:S07]  /*16a0*/  LOP3.LUT R16, R4, 0x60, RZ, 0xfc, !PT ;  /* 0x0000006004107812 */ /* 0x000fce00078efcff */
.L_x_18:
[----:B------:R-:W-:Y:S05]  /*16b0*/  BSYNC.RECONVERGENT B1 ;  /* 0x0000000000017941 */ /* 0x000fea0003800200 */
.L_x_17:
[----:B------:R-:W-:-:S04]  /*16c0*/  ISETP.GE.U32.AND P0, PT, R6, 0x60, PT ;  /* 0x000000600600780c */ /* 0x000fc80003f06070 */
[----:B------:R-:W-:-:S13]  /*16d0*/  ISETP.GE.U32.AND.EX P0, PT, R12, RZ, PT, P0 ;  /* 0x000000ff0c00720c */ /* 0x000fda0003f06100 */
[----:B------:R-:W-:Y:S05]  /*16e0*/  @!P0 BRA `(.L_x_11) ;  /* 0x0000000000408947 */ /* 0x000fea0003800000 */
.L_x_19:
[----:B------:R-:W-:Y:S01]  /*16f0*/  IMAD R24, R16, 0x4, R7 ;  /* 0x0000000410187824 */ /* 0x000fe200078e0207 */
[----:B-123--:R-:W1:Y:S01]  /*1700*/  LDC.64 R14, c[0x0][0x398] ;  /* 0x0000e600ff0e7b82 */ /* 0x00ee620000000a00 */
[----:B----4-:R-:W-:-:S03]  /*1710*/  IMAD R17, R20, R21, R16 ;  /* 0x0000001514117224 */ /* 0x010fc600078e0210 */
[----:B------:R-:W2:Y:S04]  /*1720*/  LDS R23, [R24+0x1000] ;  /* 0x0010000018177984 */ /* 0x000ea80000000800 */
[----:B------:R-:W3:Y:S04]  /*1730*/  LDS R25, [R24+0x1080] ;  /* 0x0010800018197984 */ /* 0x000ee80000000800 */
[----:B------:R-:W4:Y:S04]  /*1740*/  LDS R27, [R24+0x1100] ;  /* 0x00110000181b7984 */ /* 0x000f280000000800 */
[----:B------:R-:W5:Y:S01]  /*1750*/  LDS R29, [R24+0x1180] ;  /* 0x00118000181d7984 */ /* 0x000f620000000800 */
[----:B------:R-:W-:-:S05]  /*1760*/  VIADD R16, R16, 0x80 ;  /* 0x0000008010107836 */ /* 0x000fca0000000000 */
[----:B------:R-:W-:Y:S01]  /*1770*/  ISETP.GE.U32.AND P0, PT, R16, R21, PT ;  /* 0x000000151000720c */ /* 0x000fe20003f06070 */
[----:B-1----:R-:W-:-:S03]  /*1780*/  IMAD.WIDE R14, R17, 0x4, R14 ;  /* 0x00000004110e7825 */ /* 0x002fc600078e020e */
[----:B------:R-:W-:Y:S02]  /*1790*/  ISETP.GE.U32.AND.EX P0, PT, RZ, R22, PT, P0 ;  /* 0x00000016ff00720c */ /* 0x000fe40003f06100 */
[----:B--2---:R1:W-:Y:S04]  /*17a0*/  REDG.E.ADD.F32.FTZ.RN.STRONG.GPU desc[UR8][R14.64], R23 ;  /* 0x000000170e0079a6 */ /* 0x0043e8000c12f308 */
[----:B---3--:R1:W-:Y:S04]  /*17b0*/  REDG.E.ADD.F32.FTZ.RN.STRONG.GPU desc[UR8][R14.64+0x80], R25 ;  /* 0x000080190e0079a6 */ /* 0x0083e8000c12f308 */
[----:B----4-:R1:W-:Y:S04]  /*17c0*/  REDG.E.ADD.F32.FTZ.RN.STRONG.GPU desc[UR8][R14.64+0x100], R27 ;  /* 0x0001001b0e0079a6 */ /* 0x0103e8000c12f308 */
[----:B-----5:R1:W-:Y:S01]  /*17d0*/  REDG.E.ADD.F32.FTZ.RN.STRONG.GPU desc[UR8][R14.64+0x180], R29 ;  /* 0x0001801d0e0079a6 */ /* 0x0203e2000c12f308 */
[----:B------:R-:W-:Y:S05]  /*17e0*/  @!P0 BRA `(.L_x_19) ;  /* 0xfffffffc00c08947 */ /* 0x000fea000383ffff */
.L_x_11:
[----:B------:R-:W-:Y:S05]  /*17f0*/  BSYNC.RECONVERGENT B0 ;  /* 0x0000000000007941 */ /* 0x000fea0003800200 */
.L_x_10:
[----:B------:R-:W-:-:S05]  /*1800*/  VIADD R2, R2, 0x1 ;  /* 0x0000000102027836 */ /* 0x000fca0000000000 */
[----:B------:R-:W-:-:S13]  /*1810*/  ISETP.GE.U32.AND P0, PT, R2, R0, PT ;  /* 0x000000000200720c */ /* 0x000fda0003f06070 */
[----:B------:R-:W-:Y:S05]  /*1820*/  @!P0 BRA `(.L_x_20) ;  /* 0xfffffff400988947 */ /* 0x000fea000383ffff */
[----:B------:R-:W-:Y:S05]  /*1830*/  EXIT ;  /* 0x000000000000794d */ /* 0x000fea0003800000 */
.L_x_21:
[----:B------:R-:W-:-:S00]  /*1840*/  BRA `(.L_x_21) ;  /* 0xfffffffc00fc7947 */ /* 0x000fc0000383ffff */
[----:B------:R-:W-:-:S00]  /*1850*/  NOP ;  /* 0x0000000000007918 */ /* 0x000fc00000000000 */
        /* <DEDUP_REMOVED lines=10> */
.L_x_27:


//--------------------- .text._Z22mark_counts_cas_kernelPKiPii --------------------------
	.section	.text._Z22mark_counts_cas_kernelPKiPii,"ax",@progbits
	.align	128
        .global         _Z22mark_counts_cas_kernelPKiPii
        .type           _Z22mark_counts_cas_kernelPKiPii,@function
        .size           _Z22mark_counts_cas_kernelPKiPii,(.L_x_28 - _Z22mark_counts_cas_kernelPKiPii)
        .other          _Z22mark_counts_cas_kernelPKiPii,@"STO_CUDA_ENTRY STV_DEFAULT"
_Z22mark_counts_cas_kernelPKiPii:
.text._Z22mark_counts_cas_kernelPKiPii:
[----:B------:R-:W-:Y:S01]  /*0000*/  LDC R1, c[0x0][0x37c] ;  /* 0x0000df00ff017b82 */ /* 0x000fe20000000800 */
[----:B------:R-:W0:Y:S07]  /*0010*/  S2R R7, SR_TID.X ;  /* 0x0000000000077919 */ /* 0x000e2e0000002100 */
[----:B------:R-:W0:Y:S01]  /*0020*/  S2UR UR4, SR_CTAID.X ;  /* 0x00000000000479c3 */ /* 0x000e220000002500 */
[----:B------:R-:W1:Y:S07]  /*0030*/  LDCU UR6, c[0x0][0x390] ;  /* 0x00007200ff0677ac */ /* 0x000e6e0008000800 */
[----:B------:R-:W0:Y:S01]  /*0040*/  LDC R0, c[0x0][0x360] ;  /* 0x0000d800ff007b82 */ /* 0x000e220000000800 */
[----:B------:R-:W2:Y:S01]  /*0050*/  LDCU UR5, c[0x0][0x370] ;  /* 0x00006e00ff0577ac */ /* 0x000ea20008000800 */
[----:B0-----:R-:W-:-:S02]  /*0060*/  IMAD R7, R0, UR4, R7 ;  /* 0x0000000400077c24 */ /* 0x001fc4000f8e0207 */
[----:B--2---:R-:W-:-:S03]  /*0070*/  IMAD R0, R0, UR5, RZ ;  /* 0x0000000500007c24 */ /* 0x004fc6000f8e02ff */
[----:B-1----:R-:W-:-:S13]  /*0080*/  ISETP.GE.AND P0, PT, R7, UR6, PT ;  /* 0x0000000607007c0c */ /* 0x002fda000bf06270 */
[----:B------:R-:W-:Y:S05]  /*0090*/  @P0 EXIT ;  /* 0x000000000000094d */ /* 0x000fea0003800000 */
[----:B------:R-:W0:Y:S01]  /*00a0*/  I2F.U32.RP R8, R0 ;  /* 0x0000000000087306 */ /* 0x000e220000209000 */
[C---:B------:R-:W-:Y:S01]  /*00b0*/  IADD3 R4, PT, PT, R0.reuse, R7, RZ ;  /* 0x0000000700047210 */ /* 0x040fe20007ffe0ff */
[----:B------:R-:W-:Y:S01]  /*00c0*/  IMAD.MOV R9, RZ, RZ, -R0 ;  /* 0x000000ffff097224 */ /* 0x000fe200078e0a00 */
[----:B------:R-:W-:Y:S01]  /*00d0*/  ISETP.NE.U32.AND P2, PT, R0, RZ, PT ;  /* 0x000000ff0000720c */ /* 0x000fe20003f45070 */
[----:B------:R-:W1:Y:S01]  /*00e0*/  LDCU.64 UR4, c[0x0][0x358] ;  /* 0x00006b00ff0477ac */ /* 0x000e620008000a00 */
[C---:B------:R-:W-:Y:S01]  /*00f0*/  ISETP.GE.AND P0, PT, R4.reuse, UR6, PT ;  /* 0x0000000604007c0c */ /* 0x040fe2000bf06270 */
[----:B------:R-:W-:Y:S01]  /*0100*/  BSSY.RECONVERGENT B0, `(.L_x_22) ;  /* 0x0000028000007945 */ /* 0x000fe20003800200 */
[----:B------:R-:W-:Y:S02]  /*0110*/  VIMNMX R5, PT, PT, R4, UR6, !PT ;  /* 0x0000000604057c48 */ /* 0x000fe4000ffe0100 */
[----:B------:R-:W-:-:S04]  /*0120*/  SEL R6, RZ, 0x1, P0 ;  /* 0x00000001ff067807 */ /* 0x000fc80000000000 */
[----:B------:R-:W-:Y:S01]  /*0130*/  IADD3 R5, PT, PT, R5, -R4, -R6 ;  /* 0x8000000405057210 */ /* 0x000fe20007ffe806 */
[----:B0-----:R-:W0:Y:S02]  /*0140*/  MUFU.RCP R8, R8 ;  /* 0x0000000800087308 */ /* 0x001e240000001000 */
[----:B0-----:R-:W-:-:S06]  /*0150*/  IADD3 R2, PT, PT, R8, 0xffffffe, RZ ;  /* 0x0ffffffe08027810 */ /* 0x001fcc0007ffe0ff */
[----:B------:R0:W2:Y:S02]  /*0160*/  F2I.FTZ.U32.TRUNC.NTZ R3, R2 ;  /* 0x0000000200037305 */ /* 0x0000a4000021f000 */
[----:B0-----:R-:W-:Y:S02]  /*0170*/  IMAD.MOV.U32 R2, RZ, RZ, RZ ;  /* 0x000000ffff027224 */ /* 0x001fe400078e00ff */
[----:B--2---:R-:W-:-:S04]  /*0180*/  IMAD R9, R9, R3, RZ ;  /* 0x0000000309097224 */ /* 0x004fc800078e02ff */
[----:B------:R-:W-:-:S06]  /*0190*/  IMAD.HI.U32 R8, R3, R9, R2 ;  /* 0x0000000903087227 */ /* 0x000fcc00078e0002 */
[----:B------:R-:W-:-:S05]  /*01a0*/  IMAD.HI.U32 R9, R8, R5, RZ ;  /* 0x0000000508097227 */ /* 0x000fca00078e00ff */
[----:B------:R-:W-:-:S05]  /*01b0*/  IADD3 R2, PT, PT, -R9, RZ, RZ ;  /* 0x000000ff09027210 */ /* 0x000fca0007ffe1ff */
[----:B------:R-:W-:Y:S02]  /*01c0*/  IMAD R5, R0, R2, R5 ;  /* 0x0000000200057224 */ /* 0x000fe400078e0205 */
[----:B------:R-:W0:Y:S03]  /*01d0*/  LDC.64 R2, c[0x0][0x388] ;  /* 0x0000e200ff027b82 */ /* 0x000e260000000a00 */
[----:B------:R-:W-:-:S13]  /*01e0*/  ISETP.GE.U32.AND P0, PT, R5, R0, PT ;  /* 0x000000000500720c */ /* 0x000fda0003f06070 */
[----:B------:R-:W-:Y:S01]  /*01f0*/  @P0 IMAD.IADD R5, R5, 0x1, -R0 ;  /* 0x0000000105050824 */ /* 0x000fe200078e0a00 */
[----:B------:R-:W-:-:S04]  /*0200*/  @P0 IADD3 R9, PT, PT, R9, 0x1, RZ ;  /* 0x0000000109090810 */ /* 0x000fc80007ffe0ff */
[-C--:B------:R-:W-:Y:S02]  /*0210*/  ISETP.GE.U32.AND P1, PT, R5, R0.reuse, PT ;  /* 0x000000000500720c */ /* 0x080fe40003f26070 */
[----:B------:R-:W2:Y:S11]  /*0220*/  LDC.64 R4, c[0x0][0x380] ;  /* 0x0000e000ff047b82 */ /* 0x000eb60000000a00 */
[----:B------:R-:W-:Y:S01]  /*0230*/  @P1 VIADD R9, R9, 0x1 ;  /* 0x0000000109091836 */ /* 0x000fe20000000000 */
[----:B------:R-:W-:-:S04]  /*0240*/  @!P2 LOP3.LUT R9, RZ, R0, RZ, 0x33, !PT ;  /* 0x00000000ff09a212 */ /* 0x000fc800078e33ff */
[----:B------:R-:W-:-:S04]  /*0250*/  IADD3 R6, PT, PT, R6, R9, RZ ;  /* 0x0000000906067210 */ /* 0x000fc80007ffe0ff */
[C---:B------:R-:W-:Y:S02]  /*0260*/  LOP3.LUT R8, R6.reuse, 0x3, RZ, 0xc0, !PT ;  /* 0x0000000306087812 */ /* 0x040fe400078ec0ff */
[----:B------:R-:W-:Y:S02]  /*0270*/  ISETP.GE.U32.AND P1, PT, R6, 0x3, PT ;  /* 0x000000030600780c */ /* 0x000fe40003f26070 */
[----:B------:R-:W-:-:S13]  /*0280*/  ISETP.NE.AND P0, PT, R8, 0x3, PT ;  /* 0x000000030800780c */ /* 0x000fda0003f05270 */
[----:B01----:R-:W-:Y:S05]  /*0290*/  @!P0 BRA `(.L_x_23) ;  /* 0x0000000000388947 */ /* 0x003fea0003800000 */
[----:B------:R-:W0:Y:S01]  /*02a0*/  LDC.64 R12, c[0x0][0x380] ;  /* 0x0000e000ff0c7b82 */ /* 0x000e220000000a00 */
[----:B------:R-:W-:-:S05]  /*02b0*/  VIADD R6, R6, 0x1 ;  /* 0x0000000106067836 */ /* 0x000fca0000000000 */
[----:B------:R-:W-:Y:S02]  /*02c0*/  LOP3.LUT R6, R6, 0x3, RZ, 0xc0, !PT ;  /* 0x0000000306067812 */ /* 0x000fe400078ec0ff */
[----:B------:R-:W1:Y:S02]  /*02d0*/  LDC.64 R14, c[0x0][0x388] ;  /* 0x0000e200ff0e7b82 */ /* 0x000e640000000a00 */
[----:B------:R-:W-:-:S07]  /*02e0*/  IADD3 R6, PT, PT, -R6, RZ, RZ ;  /* 0x000000ff06067210 */ /* 0x000fce0007ffe1ff */
.L_x_24:
[----:B0-----:R-:W-:-:S06]  /*02f0*/  IMAD.WIDE R8, R7, 0x4, R12 ;  /* 0x0000000407087825 */ /* 0x001fcc00078e020c */
[----:B------:R-:W1:Y:S01]  /*0300*/  LDG.E R9, desc[UR4][R8.64] ;  /* 0x0000000408097981 */ /* 0x000e62000c1e1900 */
[----:B------:R-:W-:Y:S01]  /*0310*/  IADD3 R6, PT, PT, R6, 0x1, RZ ;  /* 0x0000000106067810 */ /* 0x000fe20007ffe0ff */
[----:B---3--:R-:W-:-:S03]  /*0320*/  IMAD.MOV.U32 R17, RZ, RZ, 0x1 ;  /* 0x00000001ff117424 */ /* 0x008fc600078e00ff */
[----:B------:R-:W-:Y:S01]  /*0330*/  ISETP.NE.AND P0, PT, R6, RZ, PT ;  /* 0x000000ff0600720c */ /* 0x000fe20003f05270 */
[----:B------:R-:W-:Y:S02]  /*0340*/  IMAD.IADD R7, R0, 0x1, R7 ;  /* 0x0000000100077824 */ /* 0x000fe400078e0207 */
[----:B-1----:R-:W-:-:S05]  /*0350*/  IMAD.WIDE R10, R9, 0x4, R14 ;  /* 0x00000004090a7825 */ /* 0x002fca00078e020e */
[----:B------:R3:W-:Y:S05]  /*0360*/  REDG.E.ADD.STRONG.GPU desc[UR4][R10.64], R17 ;  /* 0x000000110a00798e */ /* 0x0007ea000c12e104 */
[----:B------:R-:W-:Y:S05]  /*0370*/  @P0 BRA `(.L_x_24) ;  /* 0xfffffffc00dc0947 */ /* 0x000fea000383ffff */
.L_x_23:
[----:B------:R-:W-:Y:S05]  /*0380*/  BSYNC.RECONVERGENT B0 ;  /* 0x0000000000007941 */ /* 0x000fea0003800200 */
.L_x_22:
[----:B------:R-:W-:Y:S05]  /*0390*/  @!P1 EXIT ;  /* 0x000000000000994d */ /* 0x000fea0003800000 */
.L_x_25:
[----:B--2---:R-:W-:-:S05]  /*03a0*/  IMAD.WIDE R18, R7, 0x4, R4 ;  /* 0x0000000407127825 */ /* 0x004fca00078e0204 */
[----:B0-----:R-:W2:Y:S01]  /*03b0*/  LDG.E R9, desc[UR4][R18.64] ;  /* 0x0000000412097981 */ /* 0x001ea2000c1e1900 */
[----:B------:R-:W-:Y:S02]  /*03c0*/  HFMA2 R23, -RZ, RZ, 0, 5.9604644775390625e-08 ;  /* 0x00000001ff177431 */ /* 0x000fe400000001ff */
[----:B---3--:R-:W-:-:S04]  /*03d0*/  IMAD.WIDE R10, R0, 0x4, R18 ;  /* 0x00000004000a7825 */ /* 0x008fc800078e0212 */
[----:B--2---:R-:W-:-:S05]  /*03e0*/  IMAD.WIDE R8, R9, 0x4, R2 ;  /* 0x0000000409087825 */ /* 0x004fca00078e0202 */
[----:B------:R0:W-:Y:S04]  /*03f0*/  REDG.E.ADD.STRONG.GPU desc[UR4][R8.64], R23 ;  /* 0x000000170800798e */ /* 0x0001e8000c12e104 */
[----:B------:R-:W2:Y:S01]  /*0400*/  LDG.E R13, desc[UR4][R10.64] ;  /* 0x000000040a0d7981 */ /* 0x000ea2000c1e1900 */
[----:B------:R-:W-:-:S04]  /*0410*/  IMAD.WIDE R14, R0, 0x4, R10 ;  /* 0x00000004000e7825 */ /* 0x000fc800078e020a */
[----:B--2---:R-:W-:-:S05]  /*0420*/  IMAD.WIDE R12, R13, 0x4, R2 ;  /* 0x000000040d0c7825 */ /* 0x004fca00078e0202 */
[----:B------:R0:W-:Y:S04]  /*0430*/  REDG.E.ADD.STRONG.GPU desc[UR4][R12.64], R23 ;  /* 0x000000170c00798e */ /* 0x0001e8000c12e104 */
[----:B------:R-:W2:Y:S01]  /*0440*/  LDG.E R17, desc[UR4][R14.64] ;  /* 0x000000040e117981 */ /* 0x000ea2000c1e1900 */
[C---:B------:R-:W-:Y:S01]  /*0450*/  IMAD.WIDE R18, R0.reuse, 0x4, R14 ;  /* 0x0000000400127825 */ /* 0x040fe200078e020e */
[----:B------:R-:W-:-:S03]  /*0460*/  LEA R7, R0, R7, 0x2 ;  /* 0x0000000700077211 */ /* 0x000fc600078e10ff */
[----:B--2---:R-:W-:-:S05]  /*0470*/  IMAD.WIDE R16, R17, 0x4, R2 ;  /* 0x0000000411107825 */ /* 0x004fca00078e0202 */
[----:B------:R0:W-:Y:S04]  /*0480*/  REDG.E.ADD.STRONG.GPU desc[UR4][R16.64], R23 ;  /* 0x000000171000798e */ /* 0x0001e8000c12e104 */
[----:B------:R-:W2:Y:S01]  /*0490*/  LDG.E R19, desc[UR4][R18.64] ;  /* 0x0000000412137981 */ /* 0x000ea2000c1e1900 */
[----:B------:R-:W-:Y:S01]  /*04a0*/  ISETP.GE.AND P0, PT, R7, UR6, PT ;  /* 0x0000000607007c0c */ /* 0x000fe2000bf06270 */
[----:B--2---:R-:W-:-:S05]  /*04b0*/  IMAD.WIDE R20, R19, 0x4, R2 ;  /* 0x0000000413147825 */ /* 0x004fca00078e0202 */
[----:B------:R0:W-:Y:S07]  /*04c0*/  REDG.E.ADD.STRONG.GPU desc[UR4][R20.64], R23 ;  /* 0x000000171400798e */ /* 0x0001ee000c12e104 */
[----:B------:R-:W-:Y:S05]  /*04d0*/  @!P0 BRA `(.L_x_25) ;  /* 0xfffffffc00b08947 */ /* 0x000fea000383ffff */
[----:B------:R-:W-:Y:S05]  /*04e0*/  EXIT ;  /* 0x000000000000794d */ /* 0x000fea0003800000 */
.L_x_26:
        /* <DEDUP_REMOVED lines=9> */
.L_x_28:


//--------------------- .nv.shared._Z32gpu_pooling_forward_async_kernelIfLi512ELi512EEvPKT_PKiS4_PS0_liS4_ --------------------------
	.section	.nv.shared._Z32gpu_pooling_forward_async_kernelIfLi512ELi512EEvPKT_PKiS4_PS0_liS4_,"aw",@nobits
	.sectionflags	@""
	.align	16
	.zero		1024


//--------------------- .nv.shared.reserved.0     --------------------------
	.section	.nv.shared.reserved.0,"aw",@nobits
	.weak		__nv_reservedSMEM_offset_0_alias
	.size		__nv_reservedSMEM_offset_0_alias, 0, 64
	.other		__nv_reservedSMEM_offset_0_alias,@"STO_CUDA_RESERVED_SHARED STV_DEFAULT"
__nv_reservedSMEM_offset_0_alias:
	.zero		0
	.zero		64


//--------------------- .nv.shared._Z22mark_counts_cas_kernelPKiPii --------------------------
	.section	.nv.shared._Z22mark_counts_cas_kernelPKiPii,"aw",@nobits
	.sectionflags	@""
	.align	16
	.zero		1024


//--------------------- .nv.constant0._Z32gpu_pooling_forward_async_kernelIfLi512ELi512EEvPKT_PKiS4_PS0_liS4_ --------------------------
	.section	.nv.constant0._Z32gpu_pooling_forward_async_kernelIfLi512ELi512EEvPKT_PKiS4_PS0_liS4_,"a",@progbits
	.sectionflags	@""
	.align	4
.nv.constant0._Z32gpu_pooling_forward_async_kernelIfLi512ELi512EEvPKT_PKiS4_PS0_liS4_:
	.zero		952


//--------------------- .nv.constant0._Z22mark_counts_cas_kernelPKiPii --------------------------
	.section	.nv.constant0._Z22mark_counts_cas_kernelPKiPii,"a",@progbits
	.sectionflags	@""
	.align	4
.nv.constant0._Z22mark_counts_cas_kernelPKiPii:
	.zero		916


//--------------------- SYMBOLS --------------------------

	.type		.nv.reservedSmem.offset0,@object
	.size		.nv.reservedSmem.offset0,0x4
	.type		.nv.reservedSmem.cap,@object
	.size		.nv.reservedSmem.cap,0x4
